//
// Generated by NVIDIA NVVM Compiler
//
// Compiler Build ID: CL-36424714
// Cuda compilation tools, release 13.0, V13.0.88
// Based on NVVM 20.0.0
//

.version 9.0
.target sm_100
.address_size 64

	// .globl	_Z20algoB_initial_kernelPKiS0_iiPj

.visible .entry _Z20algoB_initial_kernelPKiS0_iiPj(
	.param .u64 .ptr .align 1 _Z20algoB_initial_kernelPKiS0_iiPj_param_0,
	.param .u64 .ptr .align 1 _Z20algoB_initial_kernelPKiS0_iiPj_param_1,
	.param .u32 _Z20algoB_initial_kernelPKiS0_iiPj_param_2,
	.param .u32 _Z20algoB_initial_kernelPKiS0_iiPj_param_3,
	.param .u64 .ptr .align 1 _Z20algoB_initial_kernelPKiS0_iiPj_param_4
)
{
	.reg .pred 	%p<7>;
	.reg .b32 	%r<75>;
	.reg .b64 	%rd<35>;

	ld.param.u64 	%rd5, [_Z20algoB_initial_kernelPKiS0_iiPj_param_0];
	ld.param.u64 	%rd6, [_Z20algoB_initial_kernelPKiS0_iiPj_param_1];
	ld.param.u32 	%r17, [_Z20algoB_initial_kernelPKiS0_iiPj_param_2];
	ld.param.u32 	%r16, [_Z20algoB_initial_kernelPKiS0_iiPj_param_3];
	ld.param.u64 	%rd7, [_Z20algoB_initial_kernelPKiS0_iiPj_param_4];
	cvta.to.global.u64 	%rd1, %rd7;
	cvta.to.global.u64 	%rd2, %rd6;
	mov.u32 	%r18, %ctaid.x;
	mov.u32 	%r19, %ntid.x;
	mov.u32 	%r20, %tid.x;
	mad.lo.s32 	%r1, %r18, %r19, %r20;
	setp.ge.s32 	%p1, %r1, %r17;
	@%p1 bra 	$L__BB0_8;
	cvta.to.global.u64 	%rd8, %rd5;
	mul.wide.s32 	%rd9, %r1, 4;
	add.s64 	%rd10, %rd8, %rd9;
	ld.global.nc.u32 	%r2, [%rd10];
	ld.global.nc.u32 	%r3, [%rd10+4];
	mul.wide.s32 	%rd3, %r16, %r1;
	setp.ge.s32 	%p2, %r2, %r3;
	@%p2 bra 	$L__BB0_8;
	sub.s32 	%r21, %r3, %r2;
	and.b32  	%r4, %r21, 3;
	setp.eq.s32 	%p3, %r4, 0;
	mov.u32 	%r72, %r2;
	@%p3 bra 	$L__BB0_5;
	neg.s32 	%r70, %r4;
	mov.u32 	%r72, %r2;
$L__BB0_4:
	.pragma "nounroll";
	mul.wide.s32 	%rd11, %r72, 4;
	add.s64 	%rd12, %rd2, %rd11;
	ld.global.nc.u32 	%r22, [%rd12];
	shr.s32 	%r23, %r22, 31;
	shr.u32 	%r24, %r23, 27;
	add.s32 	%r25, %r22, %r24;
	shr.s32 	%r26, %r25, 5;
	and.b32  	%r27, %r22, 31;
	mov.b32 	%r28, 1;
	shl.b32 	%r29, %r28, %r27;
	cvt.s64.s32 	%rd13, %r26;
	add.s64 	%rd14, %rd3, %rd13;
	shl.b64 	%rd15, %rd14, 2;
	add.s64 	%rd16, %rd1, %rd15;
	ld.global.u32 	%r30, [%rd16];
	or.b32  	%r31, %r29, %r30;
	st.global.u32 	[%rd16], %r31;
	add.s32 	%r72, %r72, 1;
	add.s32 	%r70, %r70, 1;
	setp.ne.s32 	%p4, %r70, 0;
	@%p4 bra 	$L__BB0_4;
$L__BB0_5:
	sub.s32 	%r32, %r2, %r3;
	setp.gt.u32 	%p5, %r32, -4;
	@%p5 bra 	$L__BB0_8;
	sub.s32 	%r73, %r72, %r3;
	add.s64 	%rd4, %rd2, 8;
$L__BB0_7:
	mul.wide.s32 	%rd17, %r72, 4;
	add.s64 	%rd18, %rd4, %rd17;
	ld.global.nc.u32 	%r33, [%rd18+-8];
	shr.s32 	%r34, %r33, 31;
	shr.u32 	%r35, %r34, 27;
	add.s32 	%r36, %r33, %r35;
	shr.s32 	%r37, %r36, 5;
	and.b32  	%r38, %r33, 31;
	mov.b32 	%r39, 1;
	shl.b32 	%r40, %r39, %r38;
	cvt.s64.s32 	%rd19, %r37;
	add.s64 	%rd20, %rd3, %rd19;
	shl.b64 	%rd21, %rd20, 2;
	add.s64 	%rd22, %rd1, %rd21;
	ld.global.u32 	%r41, [%rd22];
	or.b32  	%r42, %r40, %r41;
	st.global.u32 	[%rd22], %r42;
	ld.global.nc.u32 	%r43, [%rd18+-4];
	shr.s32 	%r44, %r43, 31;
	shr.u32 	%r45, %r44, 27;
	add.s32 	%r46, %r43, %r45;
	shr.s32 	%r47, %r46, 5;
	and.b32  	%r48, %r43, 31;
	shl.b32 	%r49, %r39, %r48;
	cvt.s64.s32 	%rd23, %r47;
	add.s64 	%rd24, %rd3, %rd23;
	shl.b64 	%rd25, %rd24, 2;
	add.s64 	%rd26, %rd1, %rd25;
	ld.global.u32 	%r50, [%rd26];
	or.b32  	%r51, %r49, %r50;
	st.global.u32 	[%rd26], %r51;
	ld.global.nc.u32 	%r52, [%rd18];
	shr.s32 	%r53, %r52, 31;
	shr.u32 	%r54, %r53, 27;
	add.s32 	%r55, %r52, %r54;
	shr.s32 	%r56, %r55, 5;
	and.b32  	%r57, %r52, 31;
	shl.b32 	%r58, %r39, %r57;
	cvt.s64.s32 	%rd27, %r56;
	add.s64 	%rd28, %rd3, %rd27;
	shl.b64 	%rd29, %rd28, 2;
	add.s64 	%rd30, %rd1, %rd29;
	ld.global.u32 	%r59, [%rd30];
	or.b32  	%r60, %r58, %r59;
	st.global.u32 	[%rd30], %r60;
	ld.global.nc.u32 	%r61, [%rd18+4];
	shr.s32 	%r62, %r61, 31;
	shr.u32 	%r63, %r62, 27;
	add.s32 	%r64, %r61, %r63;
	shr.s32 	%r65, %r64, 5;
	and.b32  	%r66, %r61, 31;
	shl.b32 	%r67, %r39, %r66;
	cvt.s64.s32 	%rd31, %r65;
	add.s64 	%rd32, %rd3, %rd31;
	shl.b64 	%rd33, %rd32, 2;
	add.s64 	%rd34, %rd1, %rd33;
	ld.global.u32 	%r68, [%rd34];
	or.b32  	%r69, %r67, %r68;
	st.global.u32 	[%rd34], %r69;
	add.s32 	%r72, %r72, 4;
	add.s32 	%r73, %r73, 4;
	setp.ne.s32 	%p6, %r73, 0;
	@%p6 bra 	$L__BB0_7;
$L__BB0_8:
	ret;

}
	// .globl	_Z17algoB_iter_kernelPKiS0_iiPjPi
.visible .entry _Z17algoB_iter_kernelPKiS0_iiPjPi(
	.param .u64 .ptr .align 1 _Z17algoB_iter_kernelPKiS0_iiPjPi_param_0,
	.param .u64 .ptr .align 1 _Z17algoB_iter_kernelPKiS0_iiPjPi_param_1,
	.param .u32 _Z17algoB_iter_kernelPKiS0_iiPjPi_param_2,
	.param .u32 _Z17algoB_iter_kernelPKiS0_iiPjPi_param_3,
	.param .u64 .ptr .align 1 _Z17algoB_iter_kernelPKiS0_iiPjPi_param_4,
	.param .u64 .ptr .align 1 _Z17algoB_iter_kernelPKiS0_iiPjPi_param_5
)
{
	.reg .pred 	%p<16>;
	.reg .b16 	%rs<8>;
	.reg .b32 	%r<150>;
	.reg .b64 	%rd<150>;

	ld.param.u64 	%rd10, [_Z17algoB_iter_kernelPKiS0_iiPjPi_param_0];
	ld.param.u64 	%rd12, [_Z17algoB_iter_kernelPKiS0_iiPjPi_param_1];
	ld.param.u32 	%r37, [_Z17algoB_iter_kernelPKiS0_iiPjPi_param_2];
	ld.param.u32 	%r36, [_Z17algoB_iter_kernelPKiS0_iiPjPi_param_3];
	ld.param.u64 	%rd13, [_Z17algoB_iter_kernelPKiS0_iiPjPi_param_4];
	ld.param.u64 	%rd11, [_Z17algoB_iter_kernelPKiS0_iiPjPi_param_5];
	cvta.to.global.u64 	%rd1, %rd12;
	cvta.to.global.u64 	%rd2, %rd13;
	mov.u32 	%r1, %ctaid.x;
	setp.ge.s32 	%p1, %r1, %r37;
	@%p1 bra 	$L__BB1_22;
	cvta.to.global.u64 	%rd14, %rd10;
	cvt.u64.u32 	%rd3, %r1;
	mul.wide.u32 	%rd15, %r1, 4;
	add.s64 	%rd4, %rd14, %rd15;
	ld.global.nc.u32 	%r2, [%rd4];
	cvt.s64.s32 	%rd5, %r36;
	mov.u32 	%r136, %tid.x;
	setp.ge.s32 	%p2, %r136, %r36;
	@%p2 bra 	$L__BB1_22;
	ld.global.nc.u32 	%r4, [%rd4+4];
	mov.u32 	%r5, %ntid.x;
	sub.s32 	%r38, %r4, %r2;
	and.b32  	%r6, %r38, 15;
	and.b32  	%r7, %r38, 7;
	and.b32  	%r8, %r38, 3;
	mul.lo.s64 	%rd6, %rd5, %rd3;
	mov.b16 	%rs7, 0;
$L__BB1_3:
	setp.ge.s32 	%p3, %r2, %r4;
	cvt.s64.s32 	%rd7, %r136;
	add.s64 	%rd16, %rd6, %rd7;
	shl.b64 	%rd17, %rd16, 2;
	add.s64 	%rd8, %rd2, %rd17;
	ld.global.u32 	%r10, [%rd8];
	mov.u32 	%r149, %r10;
	@%p3 bra 	$L__BB1_17;
	sub.s32 	%r40, %r2, %r4;
	setp.gt.u32 	%p4, %r40, -16;
	mov.u32 	%r141, %r2;
	mov.u32 	%r149, %r10;
	@%p4 bra 	$L__BB1_7;
	sub.s32 	%r41, %r4, %r2;
	and.b32  	%r42, %r41, -16;
	neg.s32 	%r137, %r42;
	mov.u32 	%r141, %r2;
	mov.u32 	%r149, %r10;
$L__BB1_6:
	.pragma "nounroll";
	mul.wide.s32 	%rd18, %r141, 4;
	add.s64 	%rd19, %rd1, %rd18;
	ld.global.nc.u32 	%r43, [%rd19];
	cvt.s64.s32 	%rd20, %r43;
	mad.lo.s64 	%rd21, %rd20, %rd5, %rd7;
	shl.b64 	%rd22, %rd21, 2;
	add.s64 	%rd23, %rd2, %rd22;
	ld.global.u32 	%r44, [%rd23];
	or.b32  	%r45, %r44, %r149;
	ld.global.nc.u32 	%r46, [%rd19+4];
	cvt.s64.s32 	%rd24, %r46;
	mad.lo.s64 	%rd25, %rd24, %rd5, %rd7;
	shl.b64 	%rd26, %rd25, 2;
	add.s64 	%rd27, %rd2, %rd26;
	ld.global.u32 	%r47, [%rd27];
	or.b32  	%r48, %r47, %r45;
	ld.global.nc.u32 	%r49, [%rd19+8];
	cvt.s64.s32 	%rd28, %r49;
	mad.lo.s64 	%rd29, %rd28, %rd5, %rd7;
	shl.b64 	%rd30, %rd29, 2;
	add.s64 	%rd31, %rd2, %rd30;
	ld.global.u32 	%r50, [%rd31];
	or.b32  	%r51, %r50, %r48;
	ld.global.nc.u32 	%r52, [%rd19+12];
	cvt.s64.s32 	%rd32, %r52;
	mad.lo.s64 	%rd33, %rd32, %rd5, %rd7;
	shl.b64 	%rd34, %rd33, 2;
	add.s64 	%rd35, %rd2, %rd34;
	ld.global.u32 	%r53, [%rd35];
	or.b32  	%r54, %r53, %r51;
	ld.global.nc.u32 	%r55, [%rd19+16];
	cvt.s64.s32 	%rd36, %r55;
	mad.lo.s64 	%rd37, %rd36, %rd5, %rd7;
	shl.b64 	%rd38, %rd37, 2;
	add.s64 	%rd39, %rd2, %rd38;
	ld.global.u32 	%r56, [%rd39];
	or.b32  	%r57, %r56, %r54;
	ld.global.nc.u32 	%r58, [%rd19+20];
	cvt.s64.s32 	%rd40, %r58;
	mad.lo.s64 	%rd41, %rd40, %rd5, %rd7;
	shl.b64 	%rd42, %rd41, 2;
	add.s64 	%rd43, %rd2, %rd42;
	ld.global.u32 	%r59, [%rd43];
	or.b32  	%r60, %r59, %r57;
	ld.global.nc.u32 	%r61, [%rd19+24];
	cvt.s64.s32 	%rd44, %r61;
	mad.lo.s64 	%rd45, %rd44, %rd5, %rd7;
	shl.b64 	%rd46, %rd45, 2;
	add.s64 	%rd47, %rd2, %rd46;
	ld.global.u32 	%r62, [%rd47];
	or.b32  	%r63, %r62, %r60;
	ld.global.nc.u32 	%r64, [%rd19+28];
	cvt.s64.s32 	%rd48, %r64;
	mad.lo.s64 	%rd49, %rd48, %rd5, %rd7;
	shl.b64 	%rd50, %rd49, 2;
	add.s64 	%rd51, %rd2, %rd50;
	ld.global.u32 	%r65, [%rd51];
	or.b32  	%r66, %r65, %r63;
	ld.global.nc.u32 	%r67, [%rd19+32];
	cvt.s64.s32 	%rd52, %r67;
	mad.lo.s64 	%rd53, %rd52, %rd5, %rd7;
	shl.b64 	%rd54, %rd53, 2;
	add.s64 	%rd55, %rd2, %rd54;
	ld.global.u32 	%r68, [%rd55];
	or.b32  	%r69, %r68, %r66;
	ld.global.nc.u32 	%r70, [%rd19+36];
	cvt.s64.s32 	%rd56, %r70;
	mad.lo.s64 	%rd57, %rd56, %rd5, %rd7;
	shl.b64 	%rd58, %rd57, 2;
	add.s64 	%rd59, %rd2, %rd58;
	ld.global.u32 	%r71, [%rd59];
	or.b32  	%r72, %r71, %r69;
	ld.global.nc.u32 	%r73, [%rd19+40];
	cvt.s64.s32 	%rd60, %r73;
	mad.lo.s64 	%rd61, %rd60, %rd5, %rd7;
	shl.b64 	%rd62, %rd61, 2;
	add.s64 	%rd63, %rd2, %rd62;
	ld.global.u32 	%r74, [%rd63];
	or.b32  	%r75, %r74, %r72;
	ld.global.nc.u32 	%r76, [%rd19+44];
	cvt.s64.s32 	%rd64, %r76;
	mad.lo.s64 	%rd65, %rd64, %rd5, %rd7;
	shl.b64 	%rd66, %rd65, 2;
	add.s64 	%rd67, %rd2, %rd66;
	ld.global.u32 	%r77, [%rd67];
	or.b32  	%r78, %r77, %r75;
	ld.global.nc.u32 	%r79, [%rd19+48];
	cvt.s64.s32 	%rd68, %r79;
	mad.lo.s64 	%rd69, %rd68, %rd5, %rd7;
	shl.b64 	%rd70, %rd69, 2;
	add.s64 	%rd71, %rd2, %rd70;
	ld.global.u32 	%r80, [%rd71];
	or.b32  	%r81, %r80, %r78;
	ld.global.nc.u32 	%r82, [%rd19+52];
	cvt.s64.s32 	%rd72, %r82;
	mad.lo.s64 	%rd73, %rd72, %rd5, %rd7;
	shl.b64 	%rd74, %rd73, 2;
	add.s64 	%rd75, %rd2, %rd74;
	ld.global.u32 	%r83, [%rd75];
	or.b32  	%r84, %r83, %r81;
	ld.global.nc.u32 	%r85, [%rd19+56];
	cvt.s64.s32 	%rd76, %r85;
	mad.lo.s64 	%rd77, %rd76, %rd5, %rd7;
	shl.b64 	%rd78, %rd77, 2;
	add.s64 	%rd79, %rd2, %rd78;
	ld.global.u32 	%r86, [%rd79];
	or.b32  	%r87, %r86, %r84;
	ld.global.nc.u32 	%r88, [%rd19+60];
	cvt.s64.s32 	%rd80, %r88;
	mad.lo.s64 	%rd81, %rd80, %rd5, %rd7;
	shl.b64 	%rd82, %rd81, 2;
	add.s64 	%rd83, %rd2, %rd82;
	ld.global.u32 	%r89, [%rd83];
	or.b32  	%r149, %r89, %r87;
	add.s32 	%r141, %r141, 16;
	add.s32 	%r137, %r137, 16;
	setp.ne.s32 	%p5, %r137, 0;
	@%p5 bra 	$L__BB1_6;
$L__BB1_7:
	setp.eq.s32 	%p6, %r6, 0;
	@%p6 bra 	$L__BB1_17;
	add.s32 	%r91, %r6, -1;
	setp.lt.u32 	%p7, %r91, 7;
	@%p7 bra 	$L__BB1_10;
	mul.wide.s32 	%rd84, %r141, 4;
	add.s64 	%rd85, %rd1, %rd84;
	ld.global.nc.u32 	%r92, [%rd85];
	cvt.s64.s32 	%rd86, %r92;
	mad.lo.s64 	%rd87, %rd86, %rd5, %rd7;
	shl.b64 	%rd88, %rd87, 2;
	add.s64 	%rd89, %rd2, %rd88;
	ld.global.u32 	%r93, [%rd89];
	ld.global.nc.u32 	%r94, [%rd85+4];
	cvt.s64.s32 	%rd90, %r94;
	mad.lo.s64 	%rd91, %rd90, %rd5, %rd7;
	shl.b64 	%rd92, %rd91, 2;
	add.s64 	%rd93, %rd2, %rd92;
	ld.global.u32 	%r95, [%rd93];
	or.b32  	%r96, %r93, %r95;
	ld.global.nc.u32 	%r97, [%rd85+8];
	cvt.s64.s32 	%rd94, %r97;
	mad.lo.s64 	%rd95, %rd94, %rd5, %rd7;
	shl.b64 	%rd96, %rd95, 2;
	add.s64 	%rd97, %rd2, %rd96;
	ld.global.u32 	%r98, [%rd97];
	or.b32  	%r99, %r96, %r98;
	ld.global.nc.u32 	%r100, [%rd85+12];
	cvt.s64.s32 	%rd98, %r100;
	mad.lo.s64 	%rd99, %rd98, %rd5, %rd7;
	shl.b64 	%rd100, %rd99, 2;
	add.s64 	%rd101, %rd2, %rd100;
	ld.global.u32 	%r101, [%rd101];
	or.b32  	%r102, %r99, %r101;
	ld.global.nc.u32 	%r103, [%rd85+16];
	cvt.s64.s32 	%rd102, %r103;
	mad.lo.s64 	%rd103, %rd102, %rd5, %rd7;
	shl.b64 	%rd104, %rd103, 2;
	add.s64 	%rd105, %rd2, %rd104;
	ld.global.u32 	%r104, [%rd105];
	or.b32  	%r105, %r102, %r104;
	ld.global.nc.u32 	%r106, [%rd85+20];
	cvt.s64.s32 	%rd106, %r106;
	mad.lo.s64 	%rd107, %rd106, %rd5, %rd7;
	shl.b64 	%rd108, %rd107, 2;
	add.s64 	%rd109, %rd2, %rd108;
	ld.global.u32 	%r107, [%rd109];
	or.b32  	%r108, %r105, %r107;
	ld.global.nc.u32 	%r109, [%rd85+24];
	cvt.s64.s32 	%rd110, %r109;
	mad.lo.s64 	%rd111, %rd110, %rd5, %rd7;
	shl.b64 	%rd112, %rd111, 2;
	add.s64 	%rd113, %rd2, %rd112;
	ld.global.u32 	%r110, [%rd113];
	or.b32  	%r111, %r108, %r110;
	ld.global.nc.u32 	%r112, [%rd85+28];
	cvt.s64.s32 	%rd114, %r112;
	mad.lo.s64 	%rd115, %rd114, %rd5, %rd7;
	shl.b64 	%rd116, %rd115, 2;
	add.s64 	%rd117, %rd2, %rd116;
	ld.global.u32 	%r113, [%rd117];
	or.b32  	%r114, %r111, %r113;
	or.b32  	%r149, %r114, %r149;
	add.s32 	%r141, %r141, 8;
$L__BB1_10:
	setp.eq.s32 	%p8, %r7, 0;
	@%p8 bra 	$L__BB1_17;
	add.s32 	%r116, %r7, -1;
	setp.lt.u32 	%p9, %r116, 3;
	@%p9 bra 	$L__BB1_13;
	mul.wide.s32 	%rd118, %r141, 4;
	add.s64 	%rd119, %rd1, %rd118;
	ld.global.nc.u32 	%r117, [%rd119];
	cvt.s64.s32 	%rd120, %r117;
	mad.lo.s64 	%rd121, %rd120, %rd5, %rd7;
	shl.b64 	%rd122, %rd121, 2;
	add.s64 	%rd123, %rd2, %rd122;
	ld.global.u32 	%r118, [%rd123];
	ld.global.nc.u32 	%r119, [%rd119+4];
	cvt.s64.s32 	%rd124, %r119;
	mad.lo.s64 	%rd125, %rd124, %rd5, %rd7;
	shl.b64 	%rd126, %rd125, 2;
	add.s64 	%rd127, %rd2, %rd126;
	ld.global.u32 	%r120, [%rd127];
	or.b32  	%r121, %r118, %r120;
	ld.global.nc.u32 	%r122, [%rd119+8];
	cvt.s64.s32 	%rd128, %r122;
	mad.lo.s64 	%rd129, %rd128, %rd5, %rd7;
	shl.b64 	%rd130, %rd129, 2;
	add.s64 	%rd131, %rd2, %rd130;
	ld.global.u32 	%r123, [%rd131];
	or.b32  	%r124, %r121, %r123;
	ld.global.nc.u32 	%r125, [%rd119+12];
	cvt.s64.s32 	%rd132, %r125;
	mad.lo.s64 	%rd133, %rd132, %rd5, %rd7;
	shl.b64 	%rd134, %rd133, 2;
	add.s64 	%rd135, %rd2, %rd134;
	ld.global.u32 	%r126, [%rd135];
	or.b32  	%r127, %r124, %r126;
	or.b32  	%r149, %r127, %r149;
	add.s32 	%r141, %r141, 4;
$L__BB1_13:
	setp.eq.s32 	%p10, %r8, 0;
	@%p10 bra 	$L__BB1_17;
	setp.eq.s32 	%p11, %r8, 1;
	mul.wide.s32 	%rd136, %r141, 4;
	add.s64 	%rd9, %rd1, %rd136;
	ld.global.nc.u32 	%r128, [%rd9];
	cvt.s64.s32 	%rd137, %r128;
	mad.lo.s64 	%rd138, %rd137, %rd5, %rd7;
	shl.b64 	%rd139, %rd138, 2;
	add.s64 	%rd140, %rd2, %rd139;
	ld.global.u32 	%r129, [%rd140];
	or.b32  	%r149, %r129, %r149;
	@%p11 bra 	$L__BB1_17;
	setp.eq.s32 	%p12, %r8, 2;
	ld.global.nc.u32 	%r130, [%rd9+4];
	cvt.s64.s32 	%rd141, %r130;
	mad.lo.s64 	%rd142, %rd141, %rd5, %rd7;
	shl.b64 	%rd143, %rd142, 2;
	add.s64 	%rd144, %rd2, %rd143;
	ld.global.u32 	%r131, [%rd144];
	or.b32  	%r149, %r131, %r149;
	@%p12 bra 	$L__BB1_17;
	ld.global.nc.u32 	%r132, [%rd9+8];
	cvt.s64.s32 	%rd145, %r132;
	mad.lo.s64 	%rd146, %rd145, %rd5, %rd7;
	shl.b64 	%rd147, %rd146, 2;
	add.s64 	%rd148, %rd2, %rd147;
	ld.global.u32 	%r133, [%rd148];
	or.b32  	%r149, %r133, %r149;
$L__BB1_17:
	setp.eq.s32 	%p13, %r149, %r10;
	@%p13 bra 	$L__BB1_19;
	st.global.u32 	[%rd8], %r149;
	mov.b16 	%rs7, 1;
$L__BB1_19:
	cvt.u32.u64 	%r134, %rd7;
	add.s32 	%r136, %r134, %r5;
	setp.lt.s32 	%p14, %r136, %r36;
	@%p14 bra 	$L__BB1_3;
	and.b16  	%rs5, %rs7, 255;
	setp.eq.s16 	%p15, %rs5, 0;
	@%p15 bra 	$L__BB1_22;
	cvta.to.global.u64 	%rd149, %rd11;
	atom.global.or.b32 	%r135, [%rd149], 1;
$L__BB1_22:
	ret;

}


// ===== COMPILED SASS (sm_100) =====

	.target	sm_100

	.elftype	@"ET_EXEC"


//--------------------- .note.nv.tkinfo           --------------------------
	.section	.note.nv.tkinfo,"",@"SHT_NOTE"
	.sectionflags	@"SHF_NOTE_NV_TKINFO"
	.tkinfo
        /*0018*/ 	.word	0x00000002
        /*0030*/ 	.string	""
        /*0030*/ 	.string	"ptxas"
        /*0030*/ 	.string	"Cuda compilation tools, release 13.0, V13.0.88"
        /*0030*/ 	.string	"Build cuda_13.0.r13.0/compiler.36424714_0"
        /*0030*/ 	.string	"-arch sm_100 -m 64 "



//--------------------- .note.nv.cuinfo           --------------------------
	.section	.note.nv.cuinfo,"",@"SHT_NOTE"
	.sectionflags	@"SHF_NOTE_NV_CUINFO"
        /*0018*/ 	.short	0x0002
        /*001a*/ 	.short	0x0064
        /*001c*/ 	.short	0x0082
	.zero		2


//--------------------- .nv.info                  --------------------------
	.section	.nv.info,"",@"SHT_CUDA_INFO"
	.align	4


	//----- nvinfo : EIATTR_REGCOUNT
	.align		4
        /*0000*/ 	.byte	0x04, 0x2f
        /*0002*/ 	.short	(.L_1 - .L_0)
	.align		4
.L_0:
        /*0004*/ 	.word	index@(_Z20algoB_initial_kernelPKiS0_iiPj)
        /*0008*/ 	.word	0x00000015


	//----- nvinfo : EIATTR_FRAME_SIZE
	.align		4
.L_1:
        /*000c*/ 	.byte	0x04, 0x11
        /*000e*/ 	.short	(.L_3 - .L_2)
	.align		4
.L_2:
        /*0010*/ 	.word	index@(_Z20algoB_initial_kernelPKiS0_iiPj)
        /*0014*/ 	.word	0x00000000


	//----- nvinfo : EIATTR_REGCOUNT
	.align		4
.L_3:
        /*0018*/ 	.byte	0x04, 0x2f
        /*001a*/ 	.short	(.L_5 - .L_4)
	.align		4
.L_4:
        /*001c*/ 	.word	index@(_Z17algoB_iter_kernelPKiS0_iiPjPi)
        /*0020*/ 	.word	0x00000020


	//----- nvinfo : EIATTR_FRAME_SIZE
	.align		4
.L_5:
        /*0024*/ 	.byte	0x04, 0x11
        /*0026*/ 	.short	(.L_7 - .L_6)
	.align		4
.L_6:
        /*0028*/ 	.word	index@(_Z17algoB_iter_kernelPKiS0_iiPjPi)
        /*002c*/ 	.word	0x00000000


	//----- nvinfo : EIATTR_MIN_STACK_SIZE
	.align		4
.L_7:
        /*0030*/ 	.byte	0x04, 0x12
        /*0032*/ 	.short	(.L_9 - .L_8)
	.align		4
.L_8:
        /*0034*/ 	.word	index@(_Z17algoB_iter_kernelPKiS0_iiPjPi)
        /*0038*/ 	.word	0x00000000


	//----- nvinfo : EIATTR_MIN_STACK_SIZE
	.align		4
.L_9:
        /*003c*/ 	.byte	0x04, 0x12
        /*003e*/ 	.short	(.L_11 - .L_10)
	.align		4
.L_10:
        /*0040*/ 	.word	index@(_Z20algoB_initial_kernelPKiS0_iiPj)
        /*0044*/ 	.word	0x00000000
.L_11:


//--------------------- .nv.compat                --------------------------
	.section	.nv.compat,"",@"SHT_CUDA_COMPAT_INFO"
	.align	4
        /*0000*/ 	.byte	0x02, 0x09, 0x00, 0x00, 0x02, 0x02, 0x01, 0x00, 0x02, 0x05, 0x05, 0x00, 0x03, 0x07, 0x01, 0x01
        /*0010*/ 	.byte	0x02, 0x03, 0x00, 0x00, 0x02, 0x06, 0x01, 0x00, 0x04, 0x0b, 0x08, 0x00, 0x09, 0x00, 0x00, 0x00
        /*0020*/ 	.byte	0x00, 0x00, 0x00, 0x00


//--------------------- .nv.info._Z17algoB_iter_kernelPKiS0_iiPjPi --------------------------
	.section	.nv.info._Z17algoB_iter_kernelPKiS0_iiPjPi,"",@"SHT_CUDA_INFO"
	.sectionflags	@""
	.align	4


	//----- nvinfo : EIATTR_CUDA_API_VERSION
	.align		4
        /*0000*/ 	.byte	0x04, 0x37
        /*0002*/ 	.short	(.L_13 - .L_12)
.L_12:
        /*0004*/ 	.word	0x00000082


	//----- nvinfo : EIATTR_KPARAM_INFO
	.align		4
.L_13:
        /*0008*/ 	.byte	0x04, 0x17
        /*000a*/ 	.short	(.L_15 - .L_14)
.L_14:
        /*000c*/ 	.word	0x00000000
        /*0010*/ 	.short	0x0005
        /*0012*/ 	.short	0x0020
        /*0014*/ 	.byte	0x00, 0xf5, 0x21, 0x00


	//----- nvinfo : EIATTR_KPARAM_INFO
	.align		4
.L_15:
        /*0018*/ 	.byte	0x04, 0x17
        /*001a*/ 	.short	(.L_17 - .L_16)
.L_16:
        /*001c*/ 	.word	0x00000000
        /*0020*/ 	.short	0x0004
        /*0022*/ 	.short	0x0018
        /*0024*/ 	.byte	0x00, 0xf5, 0x21, 0x00


	//----- nvinfo : EIATTR_KPARAM_INFO
	.align		4
.L_17:
        /*0028*/ 	.byte	0x04, 0x17
        /*002a*/ 	.short	(.L_19 - .L_18)
.L_18:
        /*002c*/ 	.word	0x00000000
        /*0030*/ 	.short	0x0003
        /*0032*/ 	.short	0x0014
        /*0034*/ 	.byte	0x00, 0xf0, 0x11, 0x00


	//----- nvinfo : EIATTR_KPARAM_INFO
	.align		4
.L_19:
        /*0038*/ 	.byte	0x04, 0x17
        /*003a*/ 	.short	(.L_21 - .L_20)
.L_20:
        /*003c*/ 	.word	0x00000000
        /*0040*/ 	.short	0x0002
        /*0042*/ 	.short	0x0010
        /*0044*/ 	.byte	0x00, 0xf0, 0x11, 0x00


	//----- nvinfo : EIATTR_KPARAM_INFO
	.align		4
.L_21:
        /*0048*/ 	.byte	0x04, 0x17
        /*004a*/ 	.short	(.L_23 - .L_22)
.L_22:
        /*004c*/ 	.word	0x00000000
        /*0050*/ 	.short	0x0001
        /*0052*/ 	.short	0x0008
        /*0054*/ 	.byte	0x00, 0xf5, 0x21, 0x00


	//----- nvinfo : EIATTR_KPARAM_INFO
	.align		4
.L_23:
        /*0058*/ 	.byte	0x04, 0x17
        /*005a*/ 	.short	(.L_25 - .L_24)
.L_24:
        /*005c*/ 	.word	0x00000000
        /*0060*/ 	.short	0x0000
        /*0062*/ 	.short	0x0000
        /*0064*/ 	.byte	0x00, 0xf5, 0x21, 0x00


	//----- nvinfo : EIATTR_SPARSE_MMA_MASK
	.align		4
.L_25:
        /*0068*/ 	.byte	0x03, 0x50
        /*006a*/ 	.short	0x0000


	//----- nvinfo : EIATTR_MAXREG_COUNT
	.align		4
        /*006c*/ 	.byte	0x03, 0x1b
        /*006e*/ 	.short	0x00ff


	//----- nvinfo : EIATTR_MERCURY_ISA_VERSION
	.align		4
        /*0070*/ 	.byte	0x03, 0x5f
        /*0072*/ 	.short	0x0101


	//----- nvinfo : EIATTR_INT_WARP_WIDE_INSTR_OFFSETS
	.align		4
        /*0074*/ 	.byte	0x04, 0x31
        /*0076*/ 	.short	(.L_27 - .L_26)


	//   ....[0]....
.L_26:
        /*0078*/ 	.word	0x00001910


	//   ....[1]....
        /*007c*/ 	.word	0x00001930


	//----- nvinfo : EIATTR_VRC_CTA_INIT_COUNT
	.align		4
.L_27:
        /*0080*/ 	.byte	0x02, 0x4a
	.zero		1
	.zero		1


	//----- nvinfo : EIATTR_EXIT_INSTR_OFFSETS
	.align		4
        /*0084*/ 	.byte	0x04, 0x1c
        /*0086*/ 	.short	(.L_29 - .L_28)


	//   ....[0]....
.L_28:
        /*0088*/ 	.word	0x00000040


	//   ....[1]....
        /*008c*/ 	.word	0x00000080


	//   ....[2]....
        /*0090*/ 	.word	0x000018d0


	//   ....[3]....
        /*0094*/ 	.word	0x00001970


	//----- nvinfo : EIATTR_CRS_STACK_SIZE
	.align		4
.L_29:
        /*0098*/ 	.byte	0x04, 0x1e
        /*009a*/ 	.short	(.L_31 - .L_30)
.L_30:
        /*009c*/ 	.word	0x00000000


	//----- nvinfo : EIATTR_CBANK_PARAM_SIZE
	.align		4
.L_31:
        /*00a0*/ 	.byte	0x03, 0x19
        /*00a2*/ 	.short	0x0028


	//----- nvinfo : EIATTR_PARAM_CBANK
	.align		4
        /*00a4*/ 	.byte	0x04, 0x0a
        /*00a6*/ 	.short	(.L_33 - .L_32)
	.align		4
.L_32:
        /*00a8*/ 	.word	index@(.nv.constant0._Z17algoB_iter_kernelPKiS0_iiPjPi)
        /*00ac*/ 	.short	0x0380
        /*00ae*/ 	.short	0x0028


	//----- nvinfo : EIATTR_SW_WAR
	.align		4
.L_33:
        /*00b0*/ 	.byte	0x04, 0x36
        /*00b2*/ 	.short	(.L_35 - .L_34)
.L_34:
        /*00b4*/ 	.word	0x00000008
.L_35:


//--------------------- .nv.info._Z20algoB_initial_kernelPKiS0_iiPj --------------------------
	.section	.nv.info._Z20algoB_initial_kernelPKiS0_iiPj,"",@"SHT_CUDA_INFO"
	.sectionflags	@""
	.align	4


	//----- nvinfo : EIATTR_CUDA_API_VERSION
	.align		4
        /*0000*/ 	.byte	0x04, 0x37
        /*0002*/ 	.short	(.L_37 - .L_36)
.L_36:
        /*0004*/ 	.word	0x00000082


	//----- nvinfo : EIATTR_KPARAM_INFO
	.align		4
.L_37:
        /*0008*/ 	.byte	0x04, 0x17
        /*000a*/ 	.short	(.L_39 - .L_38)
.L_38:
        /*000c*/ 	.word	0x00000000
        /*0010*/ 	.short	0x0004
        /*0012*/ 	.short	0x0018
        /*0014*/ 	.byte	0x00, 0xf5, 0x21, 0x00


	//----- nvinfo : EIATTR_KPARAM_INFO
	.align		4
.L_39:
        /*0018*/ 	.byte	0x04, 0x17
        /*001a*/ 	.short	(.L_41 - .L_40)
.L_40:
        /*001c*/ 	.word	0x00000000
        /*0020*/ 	.short	0x0003
        /*0022*/ 	.short	0x0014
        /*0024*/ 	.byte	0x00, 0xf0, 0x11, 0x00


	//----- nvinfo : EIATTR_KPARAM_INFO
	.align		4
.L_41:
        /*0028*/ 	.byte	0x04, 0x17
        /*002a*/ 	.short	(.L_43 - .L_42)
.L_42:
        /*002c*/ 	.word	0x00000000
        /*0030*/ 	.short	0x0002
        /*0032*/ 	.short	0x0010
        /*0034*/ 	.byte	0x00, 0xf0, 0x11, 0x00


	//----- nvinfo : EIATTR_KPARAM_INFO
	.align		4
.L_43:
        /*0038*/ 	.byte	0x04, 0x17
        /*003a*/ 	.short	(.L_45 - .L_44)
.L_44:
        /*003c*/ 	.word	0x00000000
        /*0040*/ 	.short	0x0001
        /*0042*/ 	.short	0x0008
        /*0044*/ 	.byte	0x00, 0xf5, 0x21, 0x00


	//----- nvinfo : EIATTR_KPARAM_INFO
	.align		4
.L_45:
        /*0048*/ 	.byte	0x04, 0x17
        /*004a*/ 	.short	(.L_47 - .L_46)
.L_46:
        /*004c*/ 	.word	0x00000000
        /*0050*/ 	.short	0x0000
        /*0052*/ 	.short	0x0000
        /*0054*/ 	.byte	0x00, 0xf5, 0x21, 0x00


	//----- nvinfo : EIATTR_SPARSE_MMA_MASK
	.align		4
.L_47:
        /*0058*/ 	.byte	0x03, 0x50
        /*005a*/ 	.short	0x0000


	//----- nvinfo : EIATTR_MAXREG_COUNT
	.align		4
        /*005c*/ 	.byte	0x03, 0x1b
        /*005e*/ 	.short	0x00ff


	//----- nvinfo : EIATTR_MERCURY_ISA_VERSION
	.align		4
        /*0060*/ 	.byte	0x03, 0x5f
        /*0062*/ 	.short	0x0101


	//----- nvinfo : EIATTR_VRC_CTA_INIT_COUNT
	.align		4
        /*0064*/ 	.byte	0x02, 0x4a
	.zero		1
	.zero		1


	//----- nvinfo : EIATTR_EXIT_INSTR_OFFSETS
	.align		4
        /*0068*/ 	.byte	0x04, 0x1c
        /*006a*/ 	.short	(.L_49 - .L_48)


	//   ....[0]....
.L_48:
        /*006c*/ 	.word	0x00000070


	//   ....[1]....
        /*0070*/ 	.word	0x000000e0


	//   ....[2]....
        /*0074*/ 	.word	0x000002e0


	//   ....[3]....
        /*0078*/ 	.word	0x000006d0


	//----- nvinfo : EIATTR_CRS_STACK_SIZE
	.align		4
.L_49:
        /*007c*/ 	.byte	0x04, 0x1e
        /*007e*/ 	.short	(.L_51 - .L_50)
.L_50:
        /*0080*/ 	.word	0x00000000


	//----- nvinfo : EIATTR_CBANK_PARAM_SIZE
	.align		4
.L_51:
        /*0084*/ 	.byte	0x03, 0x19
        /*0086*/ 	.short	0x0020


	//----- nvinfo : EIATTR_PARAM_CBANK
	.align		4
        /*0088*/ 	.byte	0x04, 0x0a
        /*008a*/ 	.short	(.L_53 - .L_52)
	.align		4
.L_52:
        /*008c*/ 	.word	index@(.nv.constant0._Z20algoB_initial_kernelPKiS0_iiPj)
        /*0090*/ 	.short	0x0380
        /*0092*/ 	.short	0x0020


	//----- nvinfo : EIATTR_SW_WAR
	.align		4
.L_53:
        /*0094*/ 	.byte	0x04, 0x36
        /*0096*/ 	.short	(.L_55 - .L_54)
.L_54:
        /*0098*/ 	.word	0x00000008
.L_55:


//--------------------- .nv.callgraph             --------------------------
	.section	.nv.callgraph,"",@"SHT_CUDA_CALLGRAPH"
	.align	4
	.sectionentsize	8
	.align		4
        /*0000*/ 	.word	0x00000000
	.align		4
        /*0004*/ 	.word	0xffffffff
	.align		4
        /*0008*/ 	.word	0x00000000
	.align		4
        /*000c*/ 	.word	0xfffffffe
	.align		4
        /*0010*/ 	.word	0x00000000
	.align		4
        /*0014*/ 	.word	0xfffffffd
	.align		4
        /*0018*/ 	.word	0x00000000
	.align		4
        /*001c*/ 	.word	0xfffffffc


//--------------------- .text._Z17algoB_iter_kernelPKiS0_iiPjPi --------------------------
	.section	.text._Z17algoB_iter_kernelPKiS0_iiPjPi,"ax",@progbits
	.align	128
        .global         _Z17algoB_iter_kernelPKiS0_iiPjPi
        .type           _Z17algoB_iter_kernelPKiS0_iiPjPi,@function
        .size           _Z17algoB_iter_kernelPKiS0_iiPjPi,(.L_x_13 - _Z17algoB_iter_kernelPKiS0_iiPjPi)
        .other          _Z17algoB_iter_kernelPKiS0_iiPjPi,@"STO_CUDA_ENTRY STV_DEFAULT"
_Z17algoB_iter_kernelPKiS0_iiPjPi:
.text._Z17algoB_iter_kernelPKiS0_iiPjPi:
[----:B------:R-:W-:Y:S01]  /*0000*/  LDC R1, c[0x0][0x37c] ;  /* 0x0000df00ff017b82 */ /* 0x000fe20000000800 */
[----:B------:R-:W0:Y:S01]  /*0010*/  S2R R5, SR_CTAID.X ;  /* 0x0000000000057919 */ /* 0x000e220000002500 */
[----:B------:R-:W0:Y:S02]  /*0020*/  LDCU UR4, c[0x0][0x390] ;  /* 0x00007200ff0477ac */ /* 0x000e240008000800 */
[----:B0-----:R-:W-:-:S13]  /*0030*/  ISETP.GE.AND P0, PT, R5, UR4, PT ;  /* 0x0000000405007c0c */ /* 0x001fda000bf06270 */
[----:B------:R-:W-:Y:S05]  /*0040*/  @P0 EXIT ;  /* 0x000000000000094d */ /* 0x000fea0003800000 */
[----:B------:R-:W0:Y:S01]  /*0050*/  S2R R2, SR_TID.X ;  /* 0x0000000000027919 */ /* 0x000e220000002100 */
[----:B------:R-:W0:Y:S02]  /*0060*/  LDCU UR8, c[0x0][0x394] ;  /* 0x00007280ff0877ac */ /* 0x000e240008000800 */
[----:B0-----:R-:W-:-:S13]  /*0070*/  ISETP.GE.AND P0, PT, R2, UR8, PT ;  /* 0x0000000802007c0c */ /* 0x001fda000bf06270 */
[----:B------:R-:W-:Y:S05]  /*0080*/  @P0 EXIT ;  /* 0x000000000000094d */ /* 0x000fea0003800000 */
[----:B------:R-:W0:Y:S01]  /*0090*/  LDC.64 R8, c[0x0][0x380] ;  /* 0x0000e000ff087b82 */ /* 0x000e220000000a00 */
[----:B------:R-:W1:Y:S01]  /*00a0*/  LDCU.64 UR6, c[0x0][0x358] ;  /* 0x00006b00ff0677ac */ /* 0x000e620008000a00 */
[----:B0-----:R-:W-:-:S05]  /*00b0*/  IMAD.WIDE.U32 R8, R5, 0x4, R8 ;  /* 0x0000000405087825 */ /* 0x001fca00078e0008 */
[----:B-1----:R-:W2:Y:S04]  /*00c0*/  LDG.E.CONSTANT R0, desc[UR6][R8.64] ;  /* 0x0000000608007981 */ /* 0x002ea8000c1e9900 */
[----:B------:R-:W2:Y:S01]  /*00d0*/  LDG.E.CONSTANT R3, desc[UR6][R8.64+0x4] ;  /* 0x0000040608037981 */ /* 0x000ea2000c1e9900 */
[----:B------:R-:W-:Y:S02]  /*00e0*/  USHF.R.S32.HI UR5, URZ, 0x1f, UR8 ;  /* 0x0000001fff057899 */ /* 0x000fe40008011408 */
[C---:B------:R-:W-:Y:S01]  /*00f0*/  IMAD.WIDE.U32 R14, R5.reuse, UR8, RZ ;  /* 0x00000008050e7c25 */ /* 0x040fe2000f8e00ff */
[----:B------:R-:W-:Y:S01]  /*0100*/  BSSY.RECONVERGENT B0, `(.L_x_0) ;  /* 0x000017b000007945 */ /* 0x000fe20003800200 */
[----:B------:R-:W-:Y:S01]  /*0110*/  PRMT R4, RZ, 0x7610, R4 ;  /* 0x00007610ff047816 */ /* 0x000fe20000000004 */
[----:B------:R-:W0:Y:S01]  /*0120*/  LDCU UR4, c[0x0][0x360] ;  /* 0x00006c00ff0477ac */ /* 0x000e220008000800 */
[----:B------:R-:W-:-:S04]  /*0130*/  IMAD R5, R5, UR5, RZ ;  /* 0x0000000505057c24 */ /* 0x000fc8000f8e02ff */
[----:B------:R-:W-:Y:S02]  /*0140*/  IMAD.IADD R5, R15, 0x1, R5 ;  /* 0x000000010f057824 */ /* 0x000fe400078e0205 */
[----:B--2---:R-:W-:-:S05]  /*0150*/  IMAD.IADD R7, R3, 0x1, -R0 ;  /* 0x0000000103077824 */ /* 0x004fca00078e0a00 */
[C---:B------:R-:W-:Y:S02]  /*0160*/  LOP3.LUT R6, R7.reuse, 0x7, RZ, 0xc0, !PT ;  /* 0x0000000707067812 */ /* 0x040fe400078ec0ff */
[----:B0-----:R-:W-:-:S07]  /*0170*/  LOP3.LUT R7, R7, 0x3, RZ, 0xc0, !PT ;  /* 0x0000000307077812 */ /* 0x001fce00078ec0ff */
.L_x_6:
[----:B------:R-:W0:Y:S01]  /*0180*/  LDC.64 R12, c[0x0][0x398] ;  /* 0x0000e600ff0c7b82 */ /* 0x000e220000000a00 */
[----:B------:R-:W-:Y:S02]  /*0190*/  SHF.R.S32.HI R9, RZ, 0x1f, R2 ;  /* 0x0000001fff097819 */ /* 0x000fe40000011402 */
[----:B------:R-:W-:-:S05]  /*01a0*/  IADD3 R8, P0, PT, R2, R14, RZ ;  /* 0x0000000e02087210 */ /* 0x000fca0007f1e0ff */
[----:B------:R-:W-:Y:S01]  /*01b0*/  IMAD.X R11, R9, 0x1, R5, P0 ;  /* 0x00000001090b7824 */ /* 0x000fe200000e0605 */
[----:B0-----:R-:W-:-:S04]  /*01c0*/  LEA R10, P0, R8, R12, 0x2 ;  /* 0x0000000c080a7211 */ /* 0x001fc800078010ff */
[----:B------:R-:W-:-:S05]  /*01d0*/  LEA.HI.X R11, R8, R13, R11, 0x2, P0 ;  /* 0x0000000d080b7211 */ /* 0x000fca00000f140b */
[----:B------:R-:W2:Y:S01]  /*01e0*/  LDG.E R8, desc[UR6][R10.64] ;  /* 0x000000060a087981 */ /* 0x000ea2000c1e1900 */
[----:B------:R-:W-:Y:S01]  /*01f0*/  ISETP.GE.AND P0, PT, R0, R3, PT ;  /* 0x000000030000720c */ /* 0x000fe20003f06270 */
[----:B--2---:R-:W-:-:S12]  /*0200*/  IMAD.MOV.U32 R23, RZ, RZ, R8 ;  /* 0x000000ffff177224 */ /* 0x004fd800078e0008 */
[----:B------:R-:W-:Y:S05]  /*0210*/  @P0 BRA `(.L_x_1) ;  /* 0x0000001400840947 */ /* 0x000fea0003800000 */
[----:B------:R-:W-:Y:S01]  /*0220*/  IADD3 R16, PT, PT, R0, -R3, RZ ;  /* 0x8000000300107210 */ /* 0x000fe20007ffe0ff */
[----:B------:R-:W-:Y:S02]  /*0230*/  IMAD.MOV.U32 R22, RZ, RZ, R0 ;  /* 0x000000ffff167224 */ /* 0x000fe400078e0000 */
[----:B------:R-:W-:Y:S01]  /*0240*/  IMAD.MOV.U32 R23, RZ, RZ, R8 ;  /* 0x000000ffff177224 */ /* 0x000fe200078e0008 */
[----:B------:R-:W-:-:S13]  /*0250*/  ISETP.GT.U32.AND P0, PT, R16, -0x10, PT ;  /* 0xfffffff01000780c */ /* 0x000fda0003f04070 */
[----:B------:R-:W-:Y:S05]  /*0260*/  @P0 BRA `(.L_x_2) ;  /* 0x0000000800980947 */ /* 0x000fea0003800000 */
[----:B------:R-:W-:Y:S01]  /*0270*/  IMAD.IADD R28, R3, 0x1, -R0 ;  /* 0x00000001031c7824 */ /* 0x000fe200078e0a00 */
[----:B------:R-:W-:Y:S01]  /*0280*/  MOV R22, R0 ;  /* 0x0000000000167202 */ /* 0x000fe20000000f00 */
[----:B------:R-:W-:-:S03]  /*0290*/  IMAD.MOV.U32 R23, RZ, RZ, R8 ;  /* 0x000000ffff177224 */ /* 0x000fc600078e0008 */
[----:B------:R-:W-:-:S05]  /*02a0*/  LOP3.LUT R28, R28, 0xfffffff0, RZ, 0xc0, !PT ;  /* 0xfffffff01c1c7812 */ /* 0x000fca00078ec0ff */
[----:B------:R-:W-:-:S07]  /*02b0*/  IMAD.MOV R28, RZ, RZ, -R28 ;  /* 0x000000ffff1c7224 */ /* 0x000fce00078e0a1c */
.L_x_3:
[----:B------:R-:W0:Y:S08]  /*02c0*/  LDC.64 R18, c[0x0][0x388] ;  /* 0x0000e200ff127b82 */ /* 0x000e300000000a00 */
[----:B------:R-:W1:Y:S01]  /*02d0*/  LDC R29, c[0x0][0x394] ;  /* 0x0000e500ff1d7b82 */ /* 0x000e620000000800 */
[----:B0-----:R-:W-:-:S05]  /*02e0*/  IMAD.WIDE R18, R22, 0x4, R18 ;  /* 0x0000000416127825 */ /* 0x001fca00078e0212 */
[----:B------:R-:W2:Y:S02]  /*02f0*/  LDG.E.CONSTANT R20, desc[UR6][R18.64] ;  /* 0x0000000612147981 */ /* 0x000ea4000c1e9900 */
[----:B--2---:R-:W-:-:S05]  /*0300*/  SHF.R.S32.HI R16, RZ, 0x1f, R20 ;  /* 0x0000001fff107819 */ /* 0x004fca0000011414 */
[----:B-1----:R-:W-:Y:S02]  /*0310*/  IMAD R17, R16, R29, RZ ;  /* 0x0000001d10117224 */ /* 0x002fe400078e02ff */
[----:B------:R-:W-:Y:S02]  /*0320*/  IMAD.MOV.U32 R16, RZ, RZ, R2 ;  /* 0x000000ffff107224 */ /* 0x000fe400078e0002 */
[----:B------:R-:W-:Y:S01]  /*0330*/  IMAD R25, R20, UR5, R17 ;  /* 0x0000000514197c24 */ /* 0x000fe2000f8e0211 */
[----:B------:R-:W-:-:S03]  /*0340*/  MOV R17, R9 ;  /* 0x0000000900117202 */ /* 0x000fc60000000f00 */
[----:B------:R-:W-:-:S04]  /*0350*/  IMAD.WIDE.U32 R20, R20, R29, R16 ;  /* 0x0000001d14147225 */ /* 0x000fc800078e0010 */
[----:B------:R-:W-:Y:S01]  /*0360*/  IMAD.IADD R21, R21, 0x1, R25 ;  /* 0x0000000115157824 */ /* 0x000fe200078e0219 */
[----:B------:R-:W-:-:S04]  /*0370*/  LEA R26, P0, R20, R12, 0x2 ;  /* 0x0000000c141a7211 */ /* 0x000fc800078010ff */
[----:B------:R-:W-:Y:S02]  /*0380*/  LEA.HI.X R27, R20, R13, R21, 0x2, P0 ;  /* 0x0000000d141b7211 */ /* 0x000fe400000f1415 */
[----:B------:R-:W2:Y:S04]  /*0390*/  LDG.E.CONSTANT R20, desc[UR6][R18.64+0x4] ;  /* 0x0000040612147981 */ /* 0x000ea8000c1e9900 */
[----:B------:R-:W3:Y:S01]  /*03a0*/  LDG.E R26, desc[UR6][R26.64] ;  /* 0x000000061a1a7981 */ /* 0x000ee2000c1e1900 */
[----:B--2---:R-:W-:-:S05]  /*03b0*/  SHF.R.S32.HI R24, RZ, 0x1f, R20 ;  /* 0x0000001fff187819 */ /* 0x004fca0000011414 */
[----:B------:R-:W-:-:S04]  /*03c0*/  IMAD R21, R24, R29, RZ ;  /* 0x0000001d18157224 */ /* 0x000fc800078e02ff */
[C---:B------:R-:W-:Y:S02]  /*03d0*/  IMAD R25, R20.reuse, UR5, R21 ;  /* 0x0000000514197c24 */ /* 0x040fe4000f8e0215 */
[----:B------:R-:W-:-:S04]  /*03e0*/  IMAD.WIDE.U32 R20, R20, R29, R16 ;  /* 0x0000001d14147225 */ /* 0x000fc800078e0010 */
[----:B------:R-:W-:Y:S01]  /*03f0*/  IMAD.IADD R21, R21, 0x1, R25 ;  /* 0x0000000115157824 */ /* 0x000fe200078e0219 */
[----:B------:R-:W-:-:S04]  /*0400*/  LEA R24, P0, R20, R12, 0x2 ;  /* 0x0000000c14187211 */ /* 0x000fc800078010ff */
[----:B------:R-:W-:Y:S02]  /*0410*/  LEA.HI.X R25, R20, R13, R21, 0x2, P0 ;  /* 0x0000000d14197211 */ /* 0x000fe400000f1415 */
[----:B------:R-:W2:Y:S04]  /*0420*/  LDG.E.CONSTANT R20, desc[UR6][R18.64+0x8] ;  /* 0x0000080612147981 */ /* 0x000ea8000c1e9900 */
[----:B------:R-:W3:Y:S02]  /*0430*/  LDG.E R24, desc[UR6][R24.64] ;  /* 0x0000000618187981 */ /* 0x000ee4000c1e1900 */
[----:B---3--:R-:W-:Y:S02]  /*0440*/  LOP3.LUT R23, R24, R26, R23, 0xfe, !PT ;  /* 0x0000001a18177212 */ /* 0x008fe400078efe17 */
        /* <DEDUP_REMOVED lines=12> */
[----:B------:R-:W-:-:S05]  /*0510*/  IMAD.WIDE.U32 R20, R20, R29, R16 ;  /* 0x0000001d14147225 */ /* 0x000fca00078e0010 */
[----:B------:R-:W-:Y:S02]  /*0520*/  IADD3 R21, PT, PT, R21, R25, RZ ;  /* 0x0000001915157210 */ /* 0x000fe40007ffe0ff */
        /* <DEDUP_REMOVED lines=91> */
[-C--:B------:R-:W-:Y:S02]  /*0ae0*/  IMAD R21, R24, R29.reuse, RZ ;  /* 0x0000001d18157224 */ /* 0x080fe400078e02ff */
[----:B------:R-:W-:-:S04]  /*0af0*/  IMAD.WIDE.U32 R24, R20, R29, R16 ;  /* 0x0000001d14187225 */ /* 0x000fc800078e0010 */
[----:B------:R-:W-:Y:S01]  /*0b00*/  IMAD R21, R20, UR5, R21 ;  /* 0x0000000514157c24 */ /* 0x000fe2000f8e0215 */
[----:B------:R-:W-:-:S03]  /*0b10*/  LEA R20, P0, R24, R12, 0x2 ;  /* 0x0000000c18147211 */ /* 0x000fc600078010ff */
[----:B------:R-:W-:-:S05]  /*0b20*/  IMAD.IADD R21, R25, 0x1, R21 ;  /* 0x0000000119157824 */ /* 0x000fca00078e0215 */
[----:B------:R-:W-:Y:S02]  /*0b30*/  LEA.HI.X R21, R24, R13, R21, 0x2, P0 ;  /* 0x0000000d18157211 */ /* 0x000fe400000f1415 */
[----:B------:R-:W2:Y:S04]  /*0b40*/  LDG.E.CONSTANT R24, desc[UR6][R18.64+0x38] ;  /* 0x0000380612187981 */ /* 0x000ea8000c1e9900 */
[----:B------:R-:W3:Y:S04]  /*0b50*/  LDG.E R21, desc[UR6][R20.64] ;  /* 0x0000000614157981 */ /* 0x000ee8000c1e1900 */
[----:B------:R-:W4:Y:S01]  /*0b60*/  LDG.E.CONSTANT R20, desc[UR6][R18.64+0x3c] ;  /* 0x00003c0612147981 */ /* 0x000f22000c1e9900 */
[----:B--2---:R-:W-:-:S05]  /*0b70*/  SHF.R.S32.HI R25, RZ, 0x1f, R24 ;  /* 0x0000001fff197819 */ /* 0x004fca0000011418 */
[-C--:B------:R-:W-:Y:S01]  /*0b80*/  IMAD R25, R25, R29.reuse, RZ ;  /* 0x0000001d19197224 */ /* 0x080fe200078e02ff */
[----:B---3--:R-:W-:Y:S01]  /*0b90*/  LOP3.LUT R23, R21, R26, R23, 0xfe, !PT ;  /* 0x0000001a15177212 */ /* 0x008fe200078efe17 */
[----:B------:R-:W-:-:S04]  /*0ba0*/  IMAD.WIDE.U32 R26, R24, R29, R16 ;  /* 0x0000001d181a7225 */ /* 0x000fc800078e0010 */
[----:B------:R-:W-:Y:S01]  /*0bb0*/  IMAD R25, R24, UR5, R25 ;  /* 0x0000000518197c24 */ /* 0x000fe2000f8e0219 */
[----:B------:R-:W-:-:S03]  /*0bc0*/  LEA R24, P0, R26, R12, 0x2 ;  /* 0x0000000c1a187211 */ /* 0x000fc600078010ff */
[----:B------:R-:W-:-:S05]  /*0bd0*/  IMAD.IADD R25, R27, 0x1, R25 ;  /* 0x000000011b197824 */ /* 0x000fca00078e0219 */
[----:B------:R-:W-:Y:S02]  /*0be0*/  LEA.HI.X R25, R26, R13, R25, 0x2, P0 ;  /* 0x0000000d1a197211 */ /* 0x000fe400000f1419 */
[----:B----4-:R-:W-:Y:S01]  /*0bf0*/  SHF.R.S32.HI R26, RZ, 0x1f, R20 ;  /* 0x0000001fff1a7819 */ /* 0x010fe20000011414 */
[-C--:B------:R-:W-:Y:S02]  /*0c00*/  IMAD.WIDE.U32 R18, R20, R29.reuse, R16 ;  /* 0x0000001d14127225 */ /* 0x080fe400078e0010 */
[----:B------:R-:W2:Y:S02]  /*0c10*/  LDG.E R24, desc[UR6][R24.64] ;  /* 0x0000000618187981 */ /* 0x000ea4000c1e1900 */
[----:B------:R-:W-:-:S04]  /*0c20*/  IMAD R21, R26, R29, RZ ;  /* 0x0000001d1a157224 */ /* 0x000fc800078e02ff */
[----:B------:R-:W-:Y:S01]  /*0c30*/  IMAD R17, R20, UR5, R21 ;  /* 0x0000000514117c24 */ /* 0x000fe2000f8e0215 */
[----:B------:R-:W-:-:S04]  /*0c40*/  LEA R16, P0, R18, R12, 0x2 ;  /* 0x0000000c12107211 */ /* 0x000fc800078010ff */
[----:B------:R-:W-:-:S04]  /*0c50*/  IADD3 R17, PT, PT, R19, R17, RZ ;  /* 0x0000001113117210 */ /* 0x000fc80007ffe0ff */
[----:B------:R-:W-:-:S05]  /*0c60*/  LEA.HI.X R17, R18, R13, R17, 0x2, P0 ;  /* 0x0000000d12117211 */ /* 0x000fca00000f1411 */
[----:B------:R-:W2:Y:S01]  /*0c70*/  LDG.E R16, desc[UR6][R16.64] ;  /* 0x0000000610107981 */ /* 0x000ea2000c1e1900 */
[----:B------:R-:W-:-:S05]  /*0c80*/  VIADD R28, R28, 0x10 ;  /* 0x000000101c1c7836 */ /* 0x000fca0000000000 */
[----:B------:R-:W-:Y:S01]  /*0c90*/  ISETP.NE.AND P0, PT, R28, RZ, PT ;  /* 0x000000ff1c00720c */ /* 0x000fe20003f05270 */
[----:B------:R-:W-:Y:S01]  /*0ca0*/  VIADD R22, R22, 0x10 ;  /* 0x0000001016167836 */ /* 0x000fe20000000000 */
[----:B--2---:R-:W-:-:S11]  /*0cb0*/  LOP3.LUT R23, R16, R24, R23, 0xfe, !PT ;  /* 0x0000001810177212 */ /* 0x004fd600078efe17 */
[----:B------:R-:W-:Y:S05]  /*0cc0*/  @P0 BRA `(.L_x_3) ;  /* 0xfffffff4007c0947 */ /* 0x000fea000383ffff */
.L_x_2:
[----:B------:R-:W-:-:S05]  /*0cd0*/  IMAD.IADD R16, R3, 0x1, -R0 ;  /* 0x0000000103107824 */ /* 0x000fca00078e0a00 */
[----:B------:R-:W-:-:S04]  /*0ce0*/  LOP3.LUT R16, R16, 0xf, RZ, 0xc0, !PT ;  /* 0x0000000f10107812 */ /* 0x000fc800078ec0ff */
[----:B------:R-:W-:-:S13]  /*0cf0*/  ISETP.NE.AND P0, PT, R16, RZ, PT ;  /* 0x000000ff1000720c */ /* 0x000fda0003f05270 */
[----:B------:R-:W-:Y:S05]  /*0d00*/  @!P0 BRA `(.L_x_1) ;  /* 0x0000000800c88947 */ /* 0x000fea0003800000 */
[----:B------:R-:W-:Y:S02]  /*0d10*/  IADD3 R16, PT, PT, R16, -0x1, RZ ;  /* 0xffffffff10107810 */ /* 0x000fe40007ffe0ff */
[----:B------:R-:W-:Y:S02]  /*0d20*/  ISETP.NE.AND P0, PT, R6, RZ, PT ;  /* 0x000000ff0600720c */ /* 0x000fe40003f05270 */
[----:B------:R-:W-:-:S13]  /*0d30*/  ISETP.GE.U32.AND P1, PT, R16, 0x7, PT ;  /* 0x000000071000780c */ /* 0x000fda0003f26070 */
[----:B------:R-:W-:Y:S05]  /*0d40*/  @!P1 BRA `(.L_x_4) ;  /* 0x0000000400509947 */ /* 0x000fea0003800000 */
[----:B------:R-:W0:Y:S08]  /*0d50*/  LDC.64 R24, c[0x0][0x388] ;  /* 0x0000e200ff187b82 */ /* 0x000e300000000a00 */
[----:B------:R-:W1:Y:S01]  /*0d60*/  LDC R29, c[0x0][0x394] ;  /* 0x0000e500ff1d7b82 */ /* 0x000e620000000800 */
[----:B0-----:R-:W-:-:S05]  /*0d70*/  IMAD.WIDE R24, R22, 0x4, R24 ;  /* 0x0000000416187825 */ /* 0x001fca00078e0218 */
[----:B------:R-:W2:Y:S04]  /*0d80*/  LDG.E.CONSTANT R18, desc[UR6][R24.64] ;  /* 0x0000000618127981 */ /* 0x000ea8000c1e9900 */
[----:B------:R-:W3:Y:S01]  /*0d90*/  LDG.E.CONSTANT R20, desc[UR6][R24.64+0x4] ;  /* 0x0000040618147981 */ /* 0x000ee2000c1e9900 */
[----:B--2---:R-:W-:-:S05]  /*0da0*/  SHF.R.S32.HI R16, RZ, 0x1f, R18 ;  /* 0x0000001fff107819 */ /* 0x004fca0000011412 */
[-C--:B-1----:R-:W-:Y:S02]  /*0db0*/  IMAD R17, R16, R29.reuse, RZ ;  /* 0x0000001d10117224 */ /* 0x082fe400078e02ff */
[----:B------:R-:W-:Y:S02]  /*0dc0*/  IMAD.MOV.U32 R16, RZ, RZ, R2 ;  /* 0x000000ffff107224 */ /* 0x000fe400078e0002 */
[C---:B------:R-:W-:Y:S02]  /*0dd0*/  IMAD R21, R18.reuse, UR5, R17 ;  /* 0x0000000512157c24 */ /* 0x040fe4000f8e0211 */
[----:B------:R-:W-:Y:S02]  /*0de0*/  IMAD.MOV.U32 R17, RZ, RZ, R9 ;  /* 0x000000ffff117224 */ /* 0x000fe400078e0009 */
[----:B------:R-:W-:-:S04]  /*0df0*/  IMAD.WIDE.U32 R18, R18, R29, R16 ;  /* 0x0000001d12127225 */ /* 0x000fc800078e0010 */
[----:B------:R-:W-:Y:S01]  /*0e00*/  IMAD.IADD R19, R19, 0x1, R21 ;  /* 0x0000000113137824 */ /* 0x000fe200078e0215 */
[----:B------:R-:W-:-:S04]  /*0e10*/  LEA R26, P1, R18, R12, 0x2 ;  /* 0x0000000c121a7211 */ /* 0x000fc800078210ff */
[----:B------:R-:W-:Y:S02]  /*0e20*/  LEA.HI.X R27, R18, R13, R19, 0x2, P1 ;  /* 0x0000000d121b7211 */ /* 0x000fe400008f1413 */
[----:B---3--:R-:W-:-:S03]  /*0e30*/  SHF.R.S32.HI R18, RZ, 0x1f, R20 ;  /* 0x0000001fff127819 */ /* 0x008fc60000011414 */
[----:B------:R0:W2:Y:S02]  /*0e40*/  LDG.E R28, desc[UR6][R26.64] ;  /* 0x000000061a1c7981 */ /* 0x0000a4000c1e1900 */
[-C--:B------:R-:W-:Y:S02]  /*0e50*/  IMAD R19, R18, R29.reuse, RZ ;  /* 0x0000001d12137224 */ /* 0x080fe400078e02ff */
[----:B------:R-:W3:Y:S02]  /*0e60*/  LDG.E.CONSTANT R26, desc[UR6][R24.64+0x8] ;  /* 0x00000806181a7981 */ /* 0x000ee4000c1e9900 */
[C---:B------:R-:W-:Y:S02]  /*0e70*/  IMAD R19, R20.reuse, UR5, R19 ;  /* 0x0000000514137c24 */ /* 0x040fe4000f8e0213 */
[----:B------:R-:W-:-:S05]  /*0e80*/  IMAD.WIDE.U32 R20, R20, R29, R16 ;  /* 0x0000001d14147225 */ /* 0x000fca00078e0010 */
[----:B------:R-:W-:Y:S02]  /*0e90*/  IADD3 R19, PT, PT, R21, R19, RZ ;  /* 0x0000001315137210 */ /* 0x000fe40007ffe0ff */
[----:B------:R-:W-:-:S04]  /*0ea0*/  LEA R18, P1, R20, R12, 0x2 ;  /* 0x0000000c14127211 */ /* 0x000fc800078210ff */
[----:B------:R-:W-:-:S06]  /*0eb0*/  LEA.HI.X R19, R20, R13, R19, 0x2, P1 ;  /* 0x0000000d14137211 */ /* 0x000fcc00008f1413 */
[----:B------:R-:W2:Y:S01]  /*0ec0*/  LDG.E R19, desc[UR6][R18.64] ;  /* 0x0000000612137981 */ /* 0x000ea2000c1e1900 */
[----:B---3--:R-:W-:-:S05]  /*0ed0*/  SHF.R.S32.HI R20, RZ, 0x1f, R26 ;  /* 0x0000001fff147819 */ /* 0x008fca000001141a */
[-C--:B0-----:R-:W-:Y:S02]  /*0ee0*/  IMAD R27, R20, R29.reuse, RZ ;  /* 0x0000001d141b7224 */ /* 0x081fe400078e02ff */
[----:B------:R-:W-:-:S04]  /*0ef0*/  IMAD.WIDE.U32 R20, R26, R29, R16 ;  /* 0x0000001d1a147225 */ /* 0x000fc800078e0010 */
[----:B------:R-:W-:Y:S01]  /*0f00*/  IMAD R17, R26, UR5, R27 ;  /* 0x000000051a117c24 */ /* 0x000fe2000f8e021b */
[----:B------:R-:W-:-:S03]  /*0f10*/  LEA R16, P1, R20, R12, 0x2 ;  /* 0x0000000c14107211 */ /* 0x000fc600078210ff */
[----:B------:R-:W-:-:S05]  /*0f20*/  IMAD.IADD R17, R21, 0x1, R17 ;  /* 0x0000000115117824 */ /* 0x000fca00078e0211 */
[----:B------:R-:W-:Y:S02]  /*0f30*/  LEA.HI.X R17, R20, R13, R17, 0x2, P1 ;  /* 0x0000000d14117211 */ /* 0x000fe400008f1411 */
[----:B------:R-:W3:Y:S04]  /*0f40*/  LDG.E.CONSTANT R20, desc[UR6][R24.64+0xc] ;  /* 0x00000c0618147981 */ /* 0x000ee8000c1e9900 */
[----:B------:R0:W2:Y:S02]  /*0f50*/  LDG.E R16, desc[UR6][R16.64] ;  /* 0x0000000610107981 */ /* 0x0000a4000c1e1900 */
[----:B0-----:R-:W-:Y:S01]  /*0f60*/  IMAD.MOV.U32 R17, RZ, RZ, R9 ;  /* 0x000000ffff117224 */ /* 0x001fe200078e0009 */
[----:B---3--:R-:W-:Y:S02]  /*0f70*/  SHF.R.S32.HI R26, RZ, 0x1f, R20 ;  /* 0x0000001fff1a7819 */ /* 0x008fe40000011414 */
[----:B--2---:R-:W-:-:S03]  /*0f80*/  LOP3.LUT R28, R16, R28, R19, 0xfe, !PT ;  /* 0x0000001c101c7212 */ /* 0x004fc600078efe13 */
[-C--:B------:R-:W-:Y:S02]  /*0f90*/  IMAD R21, R26, R29.reuse, RZ ;  /* 0x0000001d1a157224 */ /* 0x080fe400078e02ff */
[----:B------:R-:W-:Y:S02]  /*0fa0*/  IMAD.MOV.U32 R16, RZ, RZ, R2 ;  /* 0x000000ffff107224 */ /* 0x000fe400078e0002 */
[C---:B------:R-:W-:Y:S02]  /*0fb0*/  IMAD R21, R20.reuse, UR5, R21 ;  /* 0x0000000514157c24 */ /* 0x040fe4000f8e0215 */
[----:B------:R-:W-:Y:S02]  /*0fc0*/  IMAD.WIDE.U32 R18, R20, R29, R16 ;  /* 0x0000001d14127225 */ /* 0x000fe400078e0010 */
[----:B------:R-:W2:Y:S03]  /*0fd0*/  LDG.E.CONSTANT R20, desc[UR6][R24.64+0x10] ;  /* 0x0000100618147981 */ /* 0x000ea6000c1e9900 */
[----:B------:R-:W-:-:S02]  /*0fe0*/  IADD3 R19, PT, PT, R19, R21, RZ ;  /* 0x0000001513137210 */ /* 0x000fc40007ffe0ff */
[----:B------:R-:W-:-:S04]  /*0ff0*/  LEA R26, P1, R18, R12, 0x2 ;  /* 0x0000000c121a7211 */ /* 0x000fc800078210ff */
[----:B------:R-:W-:-:S06]  /*1000*/  LEA.HI.X R27, R18, R13, R19, 0x2, P1 ;  /* 0x0000000d121b7211 */ /* 0x000fcc00008f1413 */
[----:B------:R0:W3:Y:S01]  /*1010*/  LDG.E R27, desc[UR6][R26.64] ;  /* 0x000000061a1b7981 */ /* 0x0000e2000c1e1900 */
[----:B--2---:R-:W-:-:S05]  /*1020*/  SHF.R.S32.HI R18, RZ, 0x1f, R20 ;  /* 0x0000001fff127819 */ /* 0x004fca0000011414 */
[----:B------:R-:W-:-:S04]  /*1030*/  IMAD R19, R18, R29, RZ ;  /* 0x0000001d12137224 */ /* 0x000fc800078e02ff */
[C---:B------:R-:W-:Y:S02]  /*1040*/  IMAD R19, R20.reuse, UR5, R19 ;  /* 0x0000000514137c24 */ /* 0x040fe4000f8e0213 */
[----:B------:R-:W-:-:S04]  /*1050*/  IMAD.WIDE.U32 R20, R20, R29, R16 ;  /* 0x0000001d14147225 */ /* 0x000fc800078e0010 */
[----:B------:R-:W-:Y:S01]  /*1060*/  IMAD.IADD R19, R21, 0x1, R19 ;  /* 0x0000000115137824 */ /* 0x000fe200078e0213 */
[----:B------:R-:W-:-:S04]  /*1070*/  LEA R18, P1, R20, R12, 0x2 ;  /* 0x0000000c14127211 */ /* 0x000fc800078210ff */
[----:B------:R-:W-:Y:S02]  /*1080*/  LEA.HI.X R19, R20, R13, R19, 0x2, P1 ;  /* 0x0000000d14137211 */ /* 0x000fe400008f1413 */
[----:B------:R-:W0:Y:S04]  /*1090*/  LDG.E.CONSTANT R20, desc[UR6][R24.64+0x14] ;  /* 0x0000140618147981 */ /* 0x000e28000c1e9900 */
[----:B------:R-:W3:Y:S01]  /*10a0*/  LDG.E R18, desc[UR6][R18.64] ;  /* 0x0000000612127981 */ /* 0x000ee2000c1e1900 */
[----:B0-----:R-:W-:-:S05]  /*10b0*/  SHF.R.S32.HI R26, RZ, 0x1f, R20 ;  /* 0x0000001fff1a7819 */ /* 0x001fca0000011414 */
[-C--:B------:R-:W-:Y:S01]  /*10c0*/  IMAD R21, R26, R29.reuse, RZ ;  /* 0x0000001d1a157224 */ /* 0x080fe200078e02ff */
[----:B---3--:R-:W-:Y:S01]  /*10d0*/  LOP3.LUT R28, R18, R28, R27, 0xfe, !PT ;  /* 0x0000001c121c7212 */ /* 0x008fe200078efe1b */
        /* <DEDUP_REMOVED lines=9> */
[----:B------:R-:W-:-:S04]  /*1170*/  IMAD R19, R18, R29, RZ ;  /* 0x0000001d12137224 */ /* 0x000fc800078e02ff */
[C---:B------:R-:W-:Y:S02]  /*1180*/  IMAD R19, R26.reuse, UR5, R19 ;  /* 0x000000051a137c24 */ /* 0x040fe4000f8e0213 */
[----:B------:R-:W-:-:S04]  /*1190*/  IMAD.WIDE.U32 R26, R26, R29, R16 ;  /* 0x0000001d1a1a7225 */ /* 0x000fc800078e0010 */
[----:B------:R-:W-:Y:S01]  /*11a0*/  IMAD.IADD R19, R27, 0x1, R19 ;  /* 0x000000011b137824 */ /* 0x000fe200078e0213 */
[----:B------:R-:W-:-:S04]  /*11b0*/  LEA R18, P1, R26, R12, 0x2 ;  /* 0x0000000c1a127211 */ /* 0x000fc800078210ff */
[----:B------:R-:W-:Y:S02]  /*11c0*/  LEA.HI.X R19, R26, R13, R19, 0x2, P1 ;  /* 0x0000000d1a137211 */ /* 0x000fe400008f1413 */
[----:B----4-:R-:W-:Y:S01]  /*11d0*/  SHF.R.S32.HI R26, RZ, 0x1f, R24 ;  /* 0x0000001fff1a7819 */ /* 0x010fe20000011418 */
[-C--:B------:R-:W-:Y:S02]  /*11e0*/  IMAD.WIDE.U32 R16, R24, R29.reuse, R16 ;  /* 0x0000001d18107225 */ /* 0x080fe400078e0010 */
[----:B------:R-:W3:Y:S02]  /*11f0*/  LDG.E R18, desc[UR6][R18.64] ;  /* 0x0000000612127981 */ /* 0x000ee4000c1e1900 */
[----:B------:R-:W-:-:S04]  /*1200*/  IMAD R29, R26, R29, RZ ;  /* 0x0000001d1a1d7224 */ /* 0x000fc800078e02ff */
[----:B------:R-:W-:Y:S01]  /*1210*/  IMAD R29, R24, UR5, R29 ;  /* 0x00000005181d7c24 */ /* 0x000fe2000f8e021d */
[----:B------:R-:W-:-:S04]  /*1220*/  LEA R24, P1, R16, R12, 0x2 ;  /* 0x0000000c10187211 */ /* 0x000fc800078210ff */
[----:B------:R-:W-:-:S04]  /*1230*/  IADD3 R17, PT, PT, R17, R29, RZ ;  /* 0x0000001d11117210 */ /* 0x000fc80007ffe0ff */
[----:B------:R-:W-:-:S05]  /*1240*/  LEA.HI.X R25, R16, R13, R17, 0x2, P1 ;  /* 0x0000000d10197211 */ /* 0x000fca00008f1411 */
[----:B------:R-:W2:Y:S01]  /*1250*/  LDG.E R24, desc[UR6][R24.64] ;  /* 0x0000000618187981 */ /* 0x000ea2000c1e1900 */
[----:B------:R-:W-:Y:S01]  /*1260*/  VIADD R22, R22, 0x8 ;  /* 0x0000000816167836 */ /* 0x000fe20000000000 */
[----:B---3--:R-:W-:-:S04]  /*1270*/  LOP3.LUT R28, R18, R28, R21, 0xfe, !PT ;  /* 0x0000001c121c7212 */ /* 0x008fc800078efe15 */
[----:B--2---:R-:W-:-:S07]  /*1280*/  LOP3.LUT R23, R23, R28, R24, 0xfe, !PT ;  /* 0x0000001c17177212 */ /* 0x004fce00078efe18 */
.L_x_4:
[----:B------:R-:W-:Y:S05]  /*1290*/  @!P0 BRA `(.L_x_1) ;  /* 0x0000000400648947 */ /* 0x000fea0003800000 */
[----:B------:R-:W-:Y:S01]  /*12a0*/  VIADD R16, R6, 0xffffffff ;  /* 0xffffffff06107836 */ /* 0x000fe20000000000 */
[----:B------:R-:W-:-:S04]  /*12b0*/  ISETP.NE.AND P0, PT, R7, RZ, PT ;  /* 0x000000ff0700720c */ /* 0x000fc80003f05270 */
        /* <DEDUP_REMOVED lines=16> */
[----:B---3--:R-:W-:-:S03]  /*13c0*/  SHF.R.S32.HI R18, RZ, 0x1f, R26 ;  /* 0x0000001fff127819 */ /* 0x008fc6000001141a */
[----:B------:R-:W2:Y:S02]  /*13d0*/  LDG.E R24, desc[UR6][R24.64] ;  /* 0x0000000618187981 */ /* 0x000ea4000c1e1900 */
[----:B------:R-:W-:-:S04]  /*13e0*/  IMAD R19, R18, R29, RZ ;  /* 0x0000001d12137224 */ /* 0x000fc800078e02ff */
[C---:B------:R-:W-:Y:S02]  /*13f0*/  IMAD R19, R26.reuse, UR5, R19 ;  /* 0x000000051a137c24 */ /* 0x040fe4000f8e0213 */
[----:B------:R-:W-:-:S04]  /*1400*/  IMAD.WIDE.U32 R26, R26, R29, R16 ;  /* 0x0000001d1a1a7225 */ /* 0x000fc800078e0010 */
[----:B------:R-:W-:Y:S02]  /*1410*/  IMAD.IADD R19, R27, 0x1, R19 ;  /* 0x000000011b137824 */ /* 0x000fe400078e0213 */
[----:B------:R-:W3:Y:S04]  /*1420*/  LDG.E.CONSTANT R27, desc[UR6][R20.64+0x8] ;  /* 0x00000806141b7981 */ /* 0x000ee8000c1e9900 */
[----:B------:R-:W4:Y:S01]  /*1430*/  LDG.E.CONSTANT R21, desc[UR6][R20.64+0xc] ;  /* 0x00000c0614157981 */ /* 0x000f22000c1e9900 */
[----:B------:R-:W-:-:S04]  /*1440*/  LEA R18, P1, R26, R12, 0x2 ;  /* 0x0000000c1a127211 */ /* 0x000fc800078210ff */
[----:B------:R-:W-:-:S05]  /*1450*/  LEA.HI.X R19, R26, R13, R19, 0x2, P1 ;  /* 0x0000000d1a137211 */ /* 0x000fca00008f1413 */
[----:B------:R0:W2:Y:S02]  /*1460*/  LDG.E R25, desc[UR6][R18.64] ;  /* 0x0000000612197981 */ /* 0x0000a4000c1e1900 */
[----:B0-----:R-:W-:Y:S01]  /*1470*/  MOV R19, R9 ;  /* 0x0000000900137202 */ /* 0x001fe20000000f00 */
[----:B------:R-:W-:Y:S01]  /*1480*/  IMAD.MOV.U32 R18, RZ, RZ, R2 ;  /* 0x000000ffff127224 */ /* 0x000fe200078e0002 */
[----:B---3--:R-:W-:Y:S01]  /*1490*/  SHF.R.S32.HI R26, RZ, 0x1f, R27 ;  /* 0x0000001fff1a7819 */ /* 0x008fe2000001141b */
[----:B------:R-:W-:Y:S01]  /*14a0*/  IMAD.WIDE.U32 R16, R27, R29, R16 ;  /* 0x0000001d1b107225 */ /* 0x000fe200078e0010 */
[----:B----4-:R-:W-:-:S03]  /*14b0*/  SHF.R.S32.HI R28, RZ, 0x1f, R21 ;  /* 0x0000001fff1c7819 */ /* 0x010fc60000011415 */
[-C--:B------:R-:W-:Y:S02]  /*14c0*/  IMAD R26, R26, R29.reuse, RZ ;  /* 0x0000001d1a1a7224 */ /* 0x080fe400078e02ff */
[-C--:B------:R-:W-:Y:S02]  /*14d0*/  IMAD R28, R28, R29.reuse, RZ ;  /* 0x0000001d1c1c7224 */ /* 0x080fe400078e02ff */
[----:B------:R-:W-:-:S04]  /*14e0*/  IMAD.WIDE.U32 R18, R21, R29, R18 ;  /* 0x0000001d15127225 */ /* 0x000fc800078e0012 */
[----:B------:R-:W-:Y:S01]  /*14f0*/  IMAD R29, R21, UR5, R28 ;  /* 0x00000005151d7c24 */ /* 0x000fe2000f8e021c */
[----:B------:R-:W-:Y:S01]  /*1500*/  LEA R20, P1, R18, R12, 0x2 ;  /* 0x0000000c12147211 */ /* 0x000fe200078210ff */
[----:B------:R-:W-:Y:S02]  /*1510*/  IMAD R27, R27, UR5, R26 ;  /* 0x000000051b1b7c24 */ /* 0x000fe4000f8e021a */
[----:B------:R-:W-:Y:S02]  /*1520*/  IMAD.IADD R29, R19, 0x1, R29 ;  /* 0x00000001131d7824 */ /* 0x000fe400078e021d */
[----:B------:R-:W-:-:S03]  /*1530*/  IMAD.IADD R27, R17, 0x1, R27 ;  /* 0x00000001111b7824 */ /* 0x000fc600078e021b */
[----:B------:R-:W-:Y:S02]  /*1540*/  LEA.HI.X R21, R18, R13, R29, 0x2, P1 ;  /* 0x0000000d12157211 */ /* 0x000fe400008f141d */
[----:B------:R-:W-:-:S03]  /*1550*/  LEA R18, P1, R16, R12, 0x2 ;  /* 0x0000000c10127211 */ /* 0x000fc600078210ff */
[----:B------:R-:W3:Y:S01]  /*1560*/  LDG.E R20, desc[UR6][R20.64] ;  /* 0x0000000614147981 */ /* 0x000ee2000c1e1900 */
[----:B------:R-:W-:-:S05]  /*1570*/  LEA.HI.X R19, R16, R13, R27, 0x2, P1 ;  /* 0x0000000d10137211 */ /* 0x000fca00008f141b */
[----:B------:R-:W2:Y:S01]  /*1580*/  LDG.E R18, desc[UR6][R18.64] ;  /* 0x0000000612127981 */ /* 0x000ea2000c1e1900 */
[----:B------:R-:W-:Y:S01]  /*1590*/  VIADD R22, R22, 0x4 ;  /* 0x0000000416167836 */ /* 0x000fe20000000000 */
[----:B--2---:R-:W-:-:S04]  /*15a0*/  LOP3.LUT R24, R18, R24, R25, 0xfe, !PT ;  /* 0x0000001812187212 */ /* 0x004fc800078efe19 */
[----:B---3--:R-:W-:-:S07]  /*15b0*/  LOP3.LUT R23, R23, R24, R20, 0xfe, !PT ;  /* 0x0000001817177212 */ /* 0x008fce00078efe14 */
.L_x_5:
[----:B------:R-:W-:Y:S05]  /*15c0*/  @!P0 BRA `(.L_x_1) ;  /* 0x0000000000988947 */ /* 0x000fea0003800000 */
[----:B------:R-:W0:Y:S08]  /*15d0*/  LDC.64 R24, c[0x0][0x388] ;  /* 0x0000e200ff187b82 */ /* 0x000e300000000a00 */
[----:B------:R-:W1:Y:S01]  /*15e0*/  LDC R27, c[0x0][0x394] ;  /* 0x0000e500ff1b7b82 */ /* 0x000e620000000800 */
[----:B0-----:R-:W-:-:S05]  /*15f0*/  IMAD.WIDE R24, R22, 0x4, R24 ;  /* 0x0000000416187825 */ /* 0x001fca00078e0218 */
[----:B------:R-:W2:Y:S01]  /*1600*/  LDG.E.CONSTANT R18, desc[UR6][R24.64] ;  /* 0x0000000618127981 */ /* 0x000ea2000c1e9900 */
[----:B------:R-:W-:Y:S01]  /*1610*/  IMAD.MOV.U32 R17, RZ, RZ, R9 ;  /* 0x000000ffff117224 */ /* 0x000fe200078e0009 */
[----:B--2---:R-:W-:-:S05]  /*1620*/  SHF.R.S32.HI R16, RZ, 0x1f, R18 ;  /* 0x0000001fff107819 */ /* 0x004fca0000011412 */
[----:B-1----:R-:W-:Y:S01]  /*1630*/  IMAD R19, R16, R27, RZ ;  /* 0x0000001b10137224 */ /* 0x002fe200078e02ff */
[----:B------:R-:W-:-:S03]  /*1640*/  MOV R16, R2 ;  /* 0x0000000200107202 */ /* 0x000fc60000000f00 */
[C---:B------:R-:W-:Y:S02]  /*1650*/  IMAD R9, R18.reuse, UR5, R19 ;  /* 0x0000000512097c24 */ /* 0x040fe4000f8e0213 */
[----:B------:R-:W-:-:S04]  /*1660*/  IMAD.WIDE.U32 R20, R18, R27, R16 ;  /* 0x0000001b12147225 */ /* 0x000fc800078e0010 */
[----:B------:R-:W-:Y:S01]  /*1670*/  IMAD.IADD R9, R21, 0x1, R9 ;  /* 0x0000000115097824 */ /* 0x000fe200078e0209 */
[----:B------:R-:W-:-:S04]  /*1680*/  LEA R18, P0, R20, R12, 0x2 ;  /* 0x0000000c14127211 */ /* 0x000fc800078010ff */
[----:B------:R-:W-:-:S05]  /*1690*/  LEA.HI.X R19, R20, R13, R9, 0x2, P0 ;  /* 0x0000000d14137211 */ /* 0x000fca00000f1409 */
[----:B------:R-:W2:Y:S01]  /*16a0*/  LDG.E R18, desc[UR6][R18.64] ;  /* 0x0000000612127981 */ /* 0x000ea2000c1e1900 */
[----:B------:R-:W-:Y:S02]  /*16b0*/  ISETP.NE.AND P0, PT, R7, 0x1, PT ;  /* 0x000000010700780c */ /* 0x000fe40003f05270 */
[----:B--2---:R-:W-:-:S11]  /*16c0*/  LOP3.LUT R23, R18, R23, RZ, 0xfc, !PT ;  /* 0x0000001712177212 */ /* 0x004fd600078efcff */
[----:B------:R-:W-:Y:S05]  /*16d0*/  @!P0 BRA `(.L_x_1) ;  /* 0x0000000000548947 */ /* 0x000fea0003800000 */
[----:B------:R-:W-:Y:S01]  /*16e0*/  ISETP.NE.AND P0, PT, R7, 0x2, PT ;  /* 0x000000020700780c */ /* 0x000fe20003f05270 */
[----:B------:R-:W2:-:S12]  /*16f0*/  LDG.E.CONSTANT R9, desc[UR6][R24.64+0x4] ;  /* 0x0000040618097981 */ /* 0x000e98000c1e9900 */
[----:B------:R-:W3:Y:S01]  /*1700*/  @P0 LDG.E.CONSTANT R18, desc[UR6][R24.64+0x8] ;  /* 0x0000080618120981 */ /* 0x000ee2000c1e9900 */
[----:B--2---:R-:W-:-:S05]  /*1710*/  SHF.R.S32.HI R20, RZ, 0x1f, R9 ;  /* 0x0000001fff147819 */ /* 0x004fca0000011409 */
[-C--:B------:R-:W-:Y:S02]  /*1720*/  IMAD R26, R20, R27.reuse, RZ ;  /* 0x0000001b141a7224 */ /* 0x080fe400078e02ff */
[----:B------:R-:W-:-:S04]  /*1730*/  IMAD.WIDE.U32 R20, R9, R27, R16 ;  /* 0x0000001b09147225 */ /* 0x000fc800078e0010 */
[----:B------:R-:W-:Y:S01]  /*1740*/  IMAD R9, R9, UR5, R26 ;  /* 0x0000000509097c24 */ /* 0x000fe2000f8e021a */
[----:B---3--:R-:W-:Y:S01]  /*1750*/  @P0 SHF.R.S32.HI R22, RZ, 0x1f, R18 ;  /* 0x0000001fff160819 */ /* 0x008fe20000011412 */
[----:B------:R-:W-:-:S04]  /*1760*/  @P0 IMAD.WIDE.U32 R16, R18, R27, R16 ;  /* 0x0000001b12100225 */ /* 0x000fc800078e0010 */
[----:B------:R-:W-:Y:S02]  /*1770*/  @P0 IMAD R19, R22, R27, RZ ;  /* 0x0000001b16130224 */ /* 0x000fe400078e02ff */
[----:B------:R-:W-:Y:S02]  /*1780*/  IMAD.IADD R9, R21, 0x1, R9 ;  /* 0x0000000115097824 */ /* 0x000fe400078e0209 */
[----:B------:R-:W-:Y:S01]  /*1790*/  @P0 IMAD R27, R18, UR5, R19 ;  /* 0x00000005121b0c24 */ /* 0x000fe2000f8e0213 */
[-C--:B------:R-:W-:Y:S02]  /*17a0*/  LEA R18, P1, R20, R12.reuse, 0x2 ;  /* 0x0000000c14127211 */ /* 0x080fe400078210ff */
[----:B------:R-:W-:Y:S02]  /*17b0*/  @P0 LEA R12, P2, R16, R12, 0x2 ;  /* 0x0000000c100c0211 */ /* 0x000fe400078410ff */
[----:B------:R-:W-:Y:S02]  /*17c0*/  LEA.HI.X R19, R20, R13, R9, 0x2, P1 ;  /* 0x0000000d14137211 */ /* 0x000fe400008f1409 */
[----:B------:R-:W-:-:S03]  /*17d0*/  @P0 IADD3 R9, PT, PT, R17, R27, RZ ;  /* 0x0000001b11090210 */ /* 0x000fc60007ffe0ff */
[----:B------:R-:W2:Y:S01]  /*17e0*/  LDG.E R18, desc[UR6][R18.64] ;  /* 0x0000000612127981 */ /* 0x000ea2000c1e1900 */
[----:B------:R-:W-:-:S05]  /*17f0*/  @P0 LEA.HI.X R13, R16, R13, R9, 0x2, P2 ;  /* 0x0000000d100d0211 */ /* 0x000fca00010f1409 */
[----:B------:R-:W3:Y:S01]  /*1800*/  @P0 LDG.E R12, desc[UR6][R12.64] ;  /* 0x000000060c0c0981 */ /* 0x000ee2000c1e1900 */
[----:B--2---:R-:W-:-:S04]  /*1810*/  LOP3.LUT R23, R18, R23, RZ, 0xfc, !PT ;  /* 0x0000001712177212 */ /* 0x004fc800078efcff */
[----:B---3--:R-:W-:-:S07]  /*1820*/  @P0 LOP3.LUT R23, R12, R23, RZ, 0xfc, !PT ;  /* 0x000000170c170212 */ /* 0x008fce00078efcff */
.L_x_1:
[----:B------:R-:W-:Y:S01]  /*1830*/  ISETP.NE.AND P0, PT, R23, R8, PT ;  /* 0x000000081700720c */ /* 0x000fe20003f05270 */
[----:B------:R-:W0:Y:S01]  /*1840*/  LDCU UR8, c[0x0][0x394] ;  /* 0x00007280ff0877ac */ /* 0x000e220008000800 */
[----:B------:R-:W-:Y:S02]  /*1850*/  VIADD R2, R2, UR4 ;  /* 0x0000000402027c36 */ /* 0x000fe40008000000 */
[----:B------:R-:W-:-:S09]  /*1860*/  IMAD.MOV.U32 R8, RZ, RZ, 0x1 ;  /* 0x00000001ff087424 */ /* 0x000fd200078e00ff */
[----:B------:R1:W-:Y:S01]  /*1870*/  @P0 STG.E desc[UR6][R10.64], R23 ;  /* 0x000000170a000986 */ /* 0x0003e2000c101906 */
[----:B------:R-:W-:Y:S02]  /*1880*/  @P0 PRMT R4, R8, 0x7610, R4 ;  /* 0x0000761008040816 */ /* 0x000fe40000000004 */
[----:B0-----:R-:W-:-:S13]  /*1890*/  ISETP.GE.AND P1, PT, R2, UR8, PT ;  /* 0x0000000802007c0c */ /* 0x001fda000bf26270 */
[----:B-1----:R-:W-:Y:S05]  /*18a0*/  @!P1 BRA `(.L_x_6) ;  /* 0xffffffe800349947 */ /* 0x002fea000383ffff */
[----:B------:R-:W-:Y:S05]  /*18b0*/  BSYNC.RECONVERGENT B0 ;  /* 0x0000000000007941 */ /* 0x000fea0003800200 */
.L_x_0:
[----:B------:R-:W-:-:S13]  /*18c0*/  LOP3.LUT P0, RZ, R4, 0xff, RZ, 0xc0, !PT ;  /* 0x000000ff04ff7812 */ /* 0x000fda000780c0ff */
[----:B------:R-:W-:Y:S05]  /*18d0*/  @!P0 EXIT ;  /* 0x000000000000894d */ /* 0x000fea0003800000 */
[----:B------:R-:W0:Y:S01]  /*18e0*/  S2R R4, SR_LANEID ;  /* 0x0000000000047919 */ /* 0x000e220000000000 */
[----:B------:R-:W-:Y:S01]  /*18f0*/  HFMA2 R0, -RZ, RZ, 0, 5.9604644775390625e-08 ;  /* 0x00000001ff007431 */ /* 0x000fe200000001ff */
[----:B------:R-:W1:Y:S01]  /*1900*/  LDC.64 R2, c[0x0][0x3a0] ;  /* 0x0000e800ff027b82 */ /* 0x000e620000000a00 */
[----:B------:R-:W-:Y:S02]  /*1910*/  VOTEU.ANY UR4, UPT, PT ;  /* 0x0000000000047886 */ /* 0x000fe400038e0100 */
[----:B------:R-:W-:-:S05]  /*1920*/  UFLO.U32 UR4, UR4 ;  /* 0x00000004000472bd */ /* 0x000fca00080e0000 */
[----:B------:R-:W2:Y:S01]  /*1930*/  REDUX.OR UR5, R0 ;  /* 0x00000000000573c4 */ /* 0x000ea20000004000 */
[----:B0-----:R-:W-:Y:S01]  /*1940*/  ISETP.EQ.U32.AND P0, PT, R4, UR4, PT ;  /* 0x0000000404007c0c */ /* 0x001fe2000bf02070 */
[----:B--2---:R-:W-:-:S12]  /*1950*/  IMAD.U32 R5, RZ, RZ, UR5 ;  /* 0x00000005ff057e24 */ /* 0x004fd8000f8e00ff */
[----:B-1----:R-:W-:Y:S01]  /*1960*/  @P0 REDG.E.OR.STRONG.GPU desc[UR6][R2.64], R5 ;  /* 0x000000050200098e */ /* 0x002fe2000f12e106 */
[----:B------:R-:W-:Y:S05]  /*1970*/  EXIT ;  /* 0x000000000000794d */ /* 0x000fea0003800000 */
.L_x_7:
[----:B------:R-:W-:-:S00]  /*1980*/  BRA `(.L_x_7) ;  /* 0xfffffffc00fc7947 */ /* 0x000fc0000383ffff */
[----:B------:R-:W-:-:S00]  /*1990*/  NOP ;  /* 0x0000000000007918 */ /* 0x000fc00000000000 */
        /* <DEDUP_REMOVED lines=14> */
.L_x_13:


//--------------------- .text._Z20algoB_initial_kernelPKiS0_iiPj --------------------------
	.section	.text._Z20algoB_initial_kernelPKiS0_iiPj,"ax",@progbits
	.align	128
        .global         _Z20algoB_initial_kernelPKiS0_iiPj
        .type           _Z20algoB_initial_kernelPKiS0_iiPj,@function
        .size           _Z20algoB_initial_kernelPKiS0_iiPj,(.L_x_14 - _Z20algoB_initial_kernelPKiS0_iiPj)
        .other          _Z20algoB_initial_kernelPKiS0_iiPj,@"STO_CUDA_ENTRY STV_DEFAULT"
_Z20algoB_initial_kernelPKiS0_iiPj:
.text._Z20algoB_initial_kernelPKiS0_iiPj:
[----:B------:R-:W-:Y:S01]  /*0000*/  LDC R1, c[0x0][0x37c] ;  /* 0x0000df00ff017b82 */ /* 0x000fe20000000800 */
[----:B------:R-:W0:Y:S07]  /*0010*/  S2R R3, SR_TID.X ;  /* 0x0000000000037919 */ /* 0x000e2e0000002100 */
[----:B------:R-:W0:Y:S01]  /*0020*/  S2UR UR4, SR_CTAID.X ;  /* 0x00000000000479c3 */ /* 0x000e220000002500 */
[----:B------:R-:W1:Y:S07]  /*0030*/  LDCU UR5, c[0x0][0x390] ;  /* 0x00007200ff0577ac */ /* 0x000e6e0008000800 */
[----:B------:R-:W0:Y:S02]  /*0040*/  LDC R0, c[0x0][0x360] ;  /* 0x0000d800ff007b82 */ /* 0x000e240000000800 */
[----:B0-----:R-:W-:-:S05]  /*0050*/  IMAD R0, R0, UR4, R3 ;  /* 0x0000000400007c24 */ /* 0x001fca000f8e0203 */
[----:B-1----:R-:W-:-:S13]  /*0060*/  ISETP.GE.AND P0, PT, R0, UR5, PT ;  /* 0x0000000500007c0c */ /* 0x002fda000bf06270 */
[----:B------:R-:W-:Y:S05]  /*0070*/  @P0 EXIT ;  /* 0x000000000000094d */ /* 0x000fea0003800000 */
[----:B------:R-:W0:Y:S01]  /*0080*/  LDC.64 R2, c[0x0][0x380] ;  /* 0x0000e000ff027b82 */ /* 0x000e220000000a00 */
[----:B------:R-:W1:Y:S01]  /*0090*/  LDCU.64 UR6, c[0x0][0x358] ;  /* 0x00006b00ff0677ac */ /* 0x000e620008000a00 */
[----:B0-----:R-:W-:-:S05]  /*00a0*/  IMAD.WIDE R2, R0, 0x4, R2 ;  /* 0x0000000400027825 */ /* 0x001fca00078e0202 */
[----:B-1----:R-:W2:Y:S04]  /*00b0*/  LDG.E.CONSTANT R6, desc[UR6][R2.64] ;  /* 0x0000000602067981 */ /* 0x002ea8000c1e9900 */
[----:B------:R-:W2:Y:S02]  /*00c0*/  LDG.E.CONSTANT R13, desc[UR6][R2.64+0x4] ;  /* 0x00000406020d7981 */ /* 0x000ea4000c1e9900 */
[----:B--2---:R-:W-:-:S13]  /*00d0*/  ISETP.GE.AND P0, PT, R6, R13, PT ;  /* 0x0000000d0600720c */ /* 0x004fda0003f06270 */
[----:B------:R-:W-:Y:S05]  /*00e0*/  @P0 EXIT ;  /* 0x000000000000094d */ /* 0x000fea0003800000 */
[--C-:B------:R-:W-:Y:S01]  /*00f0*/  IMAD.IADD R2, R13, 0x1, -R6.reuse ;  /* 0x000000010d027824 */ /* 0x100fe200078e0a06 */
[----:B------:R-:W0:Y:S01]  /*0100*/  LDCU UR4, c[0x0][0x394] ;  /* 0x00007280ff0477ac */ /* 0x000e220008000800 */
[----:B------:R-:W-:Y:S01]  /*0110*/  IMAD.IADD R4, R6, 0x1, -R13 ;  /* 0x0000000106047824 */ /* 0x000fe200078e0a0d */
[----:B------:R-:W-:Y:S02]  /*0120*/  BSSY.RECONVERGENT B0, `(.L_x_8) ;  /* 0x000001b000007945 */ /* 0x000fe40003800200 */
[----:B------:R-:W-:Y:S01]  /*0130*/  LOP3.LUT P1, R3, R2, 0x3, RZ, 0xc0, !PT ;  /* 0x0000000302037812 */ /* 0x000fe2000782c0ff */
[----:B------:R-:W1:Y:S01]  /*0140*/  LDCU.64 UR8, c[0x0][0x398] ;  /* 0x00007300ff0877ac */ /* 0x000e620008000a00 */
[----:B------:R-:W-:Y:S01]  /*0150*/  ISETP.GT.U32.AND P0, PT, R4, -0x4, PT ;  /* 0xfffffffc0400780c */ /* 0x000fe20003f04070 */
[----:B------:R-:W-:-:S10]  /*0160*/  IMAD.MOV.U32 R2, RZ, RZ, R6 ;  /* 0x000000ffff027224 */ /* 0x000fd400078e0006 */
[----:B------:R-:W-:Y:S05]  /*0170*/  @!P1 BRA `(.L_x_9) ;  /* 0x0000000000549947 */ /* 0x000fea0003800000 */
[----:B------:R-:W2:Y:S01]  /*0180*/  LDC.64 R4, c[0x0][0x388] ;  /* 0x0000e200ff047b82 */ /* 0x000ea20000000a00 */
[----:B------:R-:W-:Y:S02]  /*0190*/  IMAD.MOV R3, RZ, RZ, -R3 ;  /* 0x000000ffff037224 */ /* 0x000fe400078e0a03 */
[----:B------:R-:W-:-:S07]  /*01a0*/  IMAD.MOV.U32 R2, RZ, RZ, R6 ;  /* 0x000000ffff027224 */ /* 0x000fce00078e0006 */
.L_x_10:
[----:B--2---:R-:W-:-:S06]  /*01b0*/  IMAD.WIDE R6, R2, 0x4, R4 ;  /* 0x0000000402067825 */ /* 0x004fcc00078e0204 */
[----:B------:R-:W2:Y:S02]  /*01c0*/  LDG.E.CONSTANT R6, desc[UR6][R6.64] ;  /* 0x0000000606067981 */ /* 0x000ea4000c1e9900 */
[----:B--23--:R-:W-:-:S04]  /*01d0*/  SHF.R.S32.HI R9, RZ, 0x1f, R6 ;  /* 0x0000001fff097819 */ /* 0x00cfc80000011406 */
[----:B------:R-:W-:-:S04]  /*01e0*/  LEA.HI R9, R9, R6, RZ, 0x5 ;  /* 0x0000000609097211 */ /* 0x000fc800078f28ff */
[----:B------:R-:W-:-:S04]  /*01f0*/  SHF.R.S32.HI R8, RZ, 0x5, R9 ;  /* 0x00000005ff087819 */ /* 0x000fc80000011409 */
[----:B------:R-:W-:-:S03]  /*0200*/  SHF.R.S32.HI R9, RZ, 0x1f, R8 ;  /* 0x0000001fff097819 */ /* 0x000fc60000011408 */
[----:B0-----:R-:W-:-:S03]  /*0210*/  IMAD.WIDE R8, R0, UR4, R8 ;  /* 0x0000000400087c25 */ /* 0x001fc6000f8e0208 */
[----:B-1----:R-:W-:-:S04]  /*0220*/  LEA R10, P1, R8, UR8, 0x2 ;  /* 0x00000008080a7c11 */ /* 0x002fc8000f8210ff */
[----:B------:R-:W-:-:S05]  /*0230*/  LEA.HI.X R11, R8, UR9, R9, 0x2, P1 ;  /* 0x00000009080b7c11 */ /* 0x000fca00088f1409 */
[----:B------:R-:W2:Y:S01]  /*0240*/  LDG.E R9, desc[UR6][R10.64] ;  /* 0x000000060a097981 */ /* 0x000ea2000c1e1900 */
[----:B------:R-:W-:Y:S02]  /*0250*/  IMAD.MOV.U32 R15, RZ, RZ, 0x1 ;  /* 0x00000001ff0f7424 */ /* 0x000fe400078e00ff */
[----:B------:R-:W-:Y:S02]  /*0260*/  VIADD R3, R3, 0x1 ;  /* 0x0000000103037836 */ /* 0x000fe40000000000 */
[----:B------:R-:W-:Y:S01]  /*0270*/  VIADD R2, R2, 0x1 ;  /* 0x0000000102027836 */ /* 0x000fe20000000000 */
[----:B------:R-:W-:Y:S02]  /*0280*/  SHF.L.W.U32 R8, R15, R6, RZ ;  /* 0x000000060f087219 */ /* 0x000fe40000000eff */
[----:B------:R-:W-:Y:S02]  /*0290*/  ISETP.NE.AND P1, PT, R3, RZ, PT ;  /* 0x000000ff0300720c */ /* 0x000fe40003f25270 */
[----:B--2---:R-:W-:-:S05]  /*02a0*/  LOP3.LUT R9, R8, R9, RZ, 0xfc, !PT ;  /* 0x0000000908097212 */ /* 0x004fca00078efcff */
[----:B------:R3:W-:Y:S06]  /*02b0*/  STG.E desc[UR6][R10.64], R9 ;  /* 0x000000090a007986 */ /* 0x0007ec000c101906 */
[----:B------:R-:W-:Y:S05]  /*02c0*/  @P1 BRA `(.L_x_10) ;  /* 0xfffffffc00b81947 */ /* 0x000fea000383ffff */
.L_x_9:
[----:B01----:R-:W-:Y:S05]  /*02d0*/  BSYNC.RECONVERGENT B0 ;  /* 0x0000000000007941 */ /* 0x003fea0003800200 */
.L_x_8:
[----:B------:R-:W-:Y:S05]  /*02e0*/  @P0 EXIT ;  /* 0x000000000000094d */ /* 0x000fea0003800000 */
[----:B------:R-:W0:Y:S01]  /*02f0*/  LDCU.64 UR4, c[0x0][0x388] ;  /* 0x00007100ff0477ac */ /* 0x000e220008000a00 */
[----:B------:R-:W-:Y:S01]  /*0300*/  IMAD.IADD R3, R2, 0x1, -R13 ;  /* 0x0000000102037824 */ /* 0x000fe200078e0a0d */
[----:B------:R-:W1:Y:S01]  /*0310*/  LDCU UR8, c[0x0][0x394] ;  /* 0x00007280ff0877ac */ /* 0x000e620008000800 */
[----:B------:R-:W2:Y:S01]  /*0320*/  LDCU.64 UR10, c[0x0][0x398] ;  /* 0x00007300ff0a77ac */ /* 0x000ea20008000a00 */
[----:B0-----:R-:W-:-:S04]  /*0330*/  UIADD3 UR4, UP0, UPT, UR4, 0x8, URZ ;  /* 0x0000000804047890 */ /* 0x001fc8000ff1e0ff */
[----:B-12---:R-:W-:-:S12]  /*0340*/  UIADD3.X UR5, UPT, UPT, URZ, UR5, URZ, UP0, !UPT ;  /* 0x00000005ff057290 */ /* 0x006fd800087fe4ff */
.L_x_11:
[----:B------:R-:W-:Y:S02]  /*0350*/  IMAD.U32 R8, RZ, RZ, UR4 ;  /* 0x00000004ff087e24 */ /* 0x000fe4000f8e00ff */
[----:B-1-3--:R-:W-:Y:S02]  /*0360*/  IMAD.U32 R9, RZ, RZ, UR5 ;  /* 0x00000005ff097e24 */ /* 0x00afe4000f8e00ff */
[----:B------:R-:W-:-:S05]  /*0370*/  IMAD.WIDE R8, R2, 0x4, R8 ;  /* 0x0000000402087825 */ /* 0x000fca00078e0208 */
[----:B------:R-:W2:Y:S04]  /*0380*/  LDG.E.CONSTANT R13, desc[UR6][R8.64+-0x8] ;  /* 0xfffff806080d7981 */ /* 0x000ea8000c1e9900 */
[----:B------:R-:W3:Y:S01]  /*0390*/  LDG.E.CONSTANT R5, desc[UR6][R8.64+-0x4] ;  /* 0xfffffc0608057981 */ /* 0x000ee2000c1e9900 */
[----:B--2---:R-:W-:-:S04]  /*03a0*/  SHF.R.S32.HI R4, RZ, 0x1f, R13 ;  /* 0x0000001fff047819 */ /* 0x004fc8000001140d */
[----:B------:R-:W-:-:S04]  /*03b0*/  LEA.HI R4, R4, R13, RZ, 0x5 ;  /* 0x0000000d04047211 */ /* 0x000fc800078f28ff */
[----:B------:R-:W-:-:S04]  /*03c0*/  SHF.R.S32.HI R6, RZ, 0x5, R4 ;  /* 0x00000005ff067819 */ /* 0x000fc80000011404 */
[----:B------:R-:W-:-:S03]  /*03d0*/  SHF.R.S32.HI R7, RZ, 0x1f, R6 ;  /* 0x0000001fff077819 */ /* 0x000fc60000011406 */
[----:B------:R-:W-:-:S03]  /*03e0*/  IMAD.WIDE R6, R0, UR8, R6 ;  /* 0x0000000800067c25 */ /* 0x000fc6000f8e0206 */
[----:B------:R-:W-:-:S04]  /*03f0*/  LEA R10, P0, R6, UR10, 0x2 ;  /* 0x0000000a060a7c11 */ /* 0x000fc8000f8010ff */
[----:B------:R-:W-:-:S05]  /*0400*/  LEA.HI.X R11, R6, UR11, R7, 0x2, P0 ;  /* 0x0000000b060b7c11 */ /* 0x000fca00080f1407 */
[----:B------:R-:W2:Y:S01]  /*0410*/  LDG.E R16, desc[UR6][R10.64] ;  /* 0x000000060a107981 */ /* 0x000ea2000c1e1900 */
[----:B---3--:R-:W-:-:S04]  /*0420*/  SHF.R.S32.HI R4, RZ, 0x1f, R5 ;  /* 0x0000001fff047819 */ /* 0x008fc80000011405 */
[----:B------:R-:W-:Y:S02]  /*0430*/  LEA.HI R6, R4, R5, RZ, 0x5 ;  /* 0x0000000504067211 */ /* 0x000fe400078f28ff */
[----:B------:R-:W3:Y:S02]  /*0440*/  LDG.E.CONSTANT R4, desc[UR6][R8.64] ;  /* 0x0000000608047981 */ /* 0x000ee4000c1e9900 */
[----:B------:R-:W-:-:S04]  /*0450*/  SHF.R.S32.HI R6, RZ, 0x5, R6 ;  /* 0x00000005ff067819 */ /* 0x000fc80000011406 */
[--C-:B------:R-:W-:Y:S01]  /*0460*/  SHF.R.S32.HI R7, RZ, 0x1f, R6.reuse ;  /* 0x0000001fff077819 */ /* 0x100fe20000011406 */
[----:B------:R-:W-:Y:S01]  /*0470*/  IMAD.MOV.U32 R12, RZ, RZ, 0x1 ;  /* 0x00000001ff0c7424 */ /* 0x000fe200078e00ff */
[----:B------:R-:W4:Y:S01]  /*0480*/  LDG.E.CONSTANT R9, desc[UR6][R8.64+0x4] ;  /* 0x0000040608097981 */ /* 0x000f22000c1e9900 */
[----:B------:R-:W-:-:S03]  /*0490*/  IMAD.WIDE R14, R0, UR8, R6 ;  /* 0x00000008000e7c25 */ /* 0x000fc6000f8e0206 */
[----:B------:R-:W-:Y:S02]  /*04a0*/  SHF.L.W.U32 R13, R12, R13, RZ ;  /* 0x0000000d0c0d7219 */ /* 0x000fe40000000eff */
[----:B------:R-:W-:-:S04]  /*04b0*/  LEA R6, P0, R14, UR10, 0x2 ;  /* 0x0000000a0e067c11 */ /* 0x000fc8000f8010ff */
[----:B------:R-:W-:Y:S02]  /*04c0*/  LEA.HI.X R7, R14, UR11, R15, 0x2, P0 ;  /* 0x0000000b0e077c11 */ /* 0x000fe400080f140f */
[----:B--2---:R-:W-:-:S05]  /*04d0*/  LOP3.LUT R13, R13, R16, RZ, 0xfc, !PT ;  /* 0x000000100d0d7212 */ /* 0x004fca00078efcff */
[----:B------:R0:W-:Y:S04]  /*04e0*/  STG.E desc[UR6][R10.64], R13 ;  /* 0x0000000d0a007986 */ /* 0x0001e8000c101906 */
[----:B------:R-:W2:Y:S01]  /*04f0*/  LDG.E R18, desc[UR6][R6.64] ;  /* 0x0000000606127981 */ /* 0x000ea2000c1e1900 */
[----:B---3--:R-:W-:-:S04]  /*0500*/  SHF.R.S32.HI R15, RZ, 0x1f, R4 ;  /* 0x0000001fff0f7819 */ /* 0x008fc80000011404 */
[----:B------:R-:W-:-:S04]  /*0510*/  LEA.HI R15, R15, R4, RZ, 0x5 ;  /* 0x000000040f0f7211 */ /* 0x000fc800078f28ff */
[----:B------:R-:W-:-:S04]  /*0520*/  SHF.R.S32.HI R14, RZ, 0x5, R15 ;  /* 0x00000005ff0e7819 */ /* 0x000fc8000001140f */
[----:B------:R-:W-:-:S03]  /*0530*/  SHF.R.S32.HI R15, RZ, 0x1f, R14 ;  /* 0x0000001fff0f7819 */ /* 0x000fc6000001140e */
[----:B------:R-:W-:Y:S01]  /*0540*/  IMAD.WIDE R16, R0, UR8, R14 ;  /* 0x0000000800107c25 */ /* 0x000fe2000f8e020e */
[----:B------:R-:W-:Y:S02]  /*0550*/  SHF.L.W.U32 R5, R12, R5, RZ ;  /* 0x000000050c057219 */ /* 0x000fe40000000eff */
[----:B------:R-:W-:-:S04]  /*0560*/  LEA R14, P0, R16, UR10, 0x2 ;  /* 0x0000000a100e7c11 */ /* 0x000fc8000f8010ff */
[----:B------:R-:W-:Y:S02]  /*0570*/  LEA.HI.X R15, R16, UR11, R17, 0x2, P0 ;  /* 0x0000000b100f7c11 */ /* 0x000fe400080f1411 */
[----:B--2---:R-:W-:-:S05]  /*0580*/  LOP3.LUT R5, R5, R18, RZ, 0xfc, !PT ;  /* 0x0000001205057212 */ /* 0x004fca00078efcff */
[----:B------:R1:W-:Y:S04]  /*0590*/  STG.E desc[UR6][R6.64], R5 ;  /* 0x0000000506007986 */ /* 0x0003e8000c101906 */
[----:B0-----:R-:W2:Y:S01]  /*05a0*/  LDG.E R13, desc[UR6][R14.64] ;  /* 0x000000060e0d7981 */ /* 0x001ea2000c1e1900 */
[----:B----4-:R-:W-:-:S04]  /*05b0*/  SHF.R.S32.HI R10, RZ, 0x1f, R9 ;  /* 0x0000001fff0a7819 */ /* 0x010fc80000011409 */
        /* <DEDUP_REMOVED lines=9> */
[----:B------:R-:W2:Y:S01]  /*0650*/  LDG.E R4, desc[UR6][R10.64] ;  /* 0x000000060a047981 */ /* 0x000ea2000c1e1900 */
[----:B------:R-:W-:Y:S01]  /*0660*/  SHF.L.W.U32 R9, R12, R9, RZ ;  /* 0x000000090c097219 */ /* 0x000fe20000000eff */
[----:B------:R-:W-:-:S05]  /*0670*/  VIADD R3, R3, 0x4 ;  /* 0x0000000403037836 */ /* 0x000fca0000000000 */
[----:B------:R-:W-:Y:S01]  /*0680*/  ISETP.NE.AND P0, PT, R3, RZ, PT ;  /* 0x000000ff0300720c */ /* 0x000fe20003f05270 */
[----:B------:R-:W-:Y:S01]  /*0690*/  VIADD R2, R2, 0x4 ;  /* 0x0000000402027836 */ /* 0x000fe20000000000 */
[----:B--2---:R-:W-:-:S05]  /*06a0*/  LOP3.LUT R9, R9, R4, RZ, 0xfc, !PT ;  /* 0x0000000409097212 */ /* 0x004fca00078efcff */
[----:B------:R1:W-:Y:S06]  /*06b0*/  STG.E desc[UR6][R10.64], R9 ;  /* 0x000000090a007986 */ /* 0x0003ec000c101906 */
[----:B------:R-:W-:Y:S05]  /*06c0*/  @P0 BRA `(.L_x_11) ;  /* 0xfffffffc00200947 */ /* 0x000fea000383ffff */
[----:B------:R-:W-:Y:S05]  /*06d0*/  EXIT ;  /* 0x000000000000794d */ /* 0x000fea0003800000 */
.L_x_12:
        /* <DEDUP_REMOVED lines=10> */
.L_x_14:


//--------------------- .nv.shared.reserved.0     --------------------------
	.section	.nv.shared.reserved.0,"aw",@nobits
	.weak		__nv_reservedSMEM_offset_0_alias
	.size		__nv_reservedSMEM_offset_0_alias, 0, 64
	.other		__nv_reservedSMEM_offset_0_alias,@"STO_CUDA_RESERVED_SHARED STV_DEFAULT"
__nv_reservedSMEM_offset_0_alias:
	.zero		0
	.zero		64


//--------------------- .nv.constant0._Z17algoB_iter_kernelPKiS0_iiPjPi --------------------------
	.section	.nv.constant0._Z17algoB_iter_kernelPKiS0_iiPjPi,"a",@progbits
	.sectionflags	@""
	.align	4
.nv.constant0._Z17algoB_iter_kernelPKiS0_iiPjPi:
	.zero		936


//--------------------- .nv.constant0._Z20algoB_initial_kernelPKiS0_iiPj --------------------------
	.section	.nv.constant0._Z20algoB_initial_kernelPKiS0_iiPj,"a",@progbits
	.sectionflags	@""
	.align	4
.nv.constant0._Z20algoB_initial_kernelPKiS0_iiPj:
	.zero		928


//--------------------- SYMBOLS --------------------------

	.type		.nv.reservedSmem.offset0,@object
	.size		.nv.reservedSmem.offset0,0x4
